	.target	sm_90a

	.elftype	@"ET_EXEC"


//--------------------- .note.nv.tkinfo           --------------------------
	.section	.note.nv.tkinfo,"",@"SHT_NOTE"
	.sectionflags	@"SHF_NOTE_NV_TKINFO"
	.tkinfo
        /*0018*/ 	.word	0x00000002
        /*0030*/ 	.string	""
        /*0030*/ 	.string	"ptxas"
        /*0030*/ 	.string	"Cuda compilation tools, release 13.0, V13.0.88"
        /*0030*/ 	.string	"Build cuda_13.0.r13.0/compiler.36424714_0"
        /*0030*/ 	.string	"-arch sm_90a -m 64 "



//--------------------- .note.nv.cuinfo           --------------------------
	.section	.note.nv.cuinfo,"",@"SHT_NOTE"
	.sectionflags	@"SHF_NOTE_NV_CUINFO"
        /*0018*/ 	.short	0x0002
        /*001a*/ 	.short	0x005a
        /*001c*/ 	.short	0x0082
	.zero		2


//--------------------- .nv.info                  --------------------------
	.section	.nv.info,"",@"SHT_CUDA_INFO"
	.align	4


	//----- nvinfo : EIATTR_REGCOUNT
	.align		4
        /*0000*/ 	.byte	0x04, 0x2f
        /*0002*/ 	.short	(.L_15 - .L_14)
	.align		4
.L_14:
        /*0004*/ 	.word	index@(_ZN7cutlass13device_kernelINS_4gemm6kernel13GemmUniversalIN4cute5tupleIJiiiiEEENS1_10collective13CollectiveMmaINS1_34MainloopSm90TmaGmmaWarpSpecializedILi2ENS5_IJNS4_1CILi1EEESB_SB_EEENS1_35KernelTmaWarpSpecializedCooperativeEEENS5_IJNSA_ILi384EEENSA_ILi32EEENSA_ILi128EEEEEENS_6half_tENS5_IJlSB_lEEESJ_SK_NS4_8TiledMMAINS4_8MMA_AtomIJNS4_4SM904GMMA25MMA_64x32x16_F32F16F16_SSILNSO_5MajorE0ELSQ_0ELNSO_7ScaleInE1ELSR_1EEEEEENS4_6LayoutINS5_IJNSA_ILi2EEESB_SB_EEENS5_IJSB_NSA_ILi0EEESX_EEEEENS5_IJNS4_10UnderscoreES10_S10_EEEEENS4_13SM90_TMA_LOADENS4_14ComposedLayoutINS4_7SwizzleILi3ELi4ELi3EEENS4_18smem_ptr_flag_bitsILi16EEENSU_INS5_IJNSA_ILi8EEENSA_ILi64EEEEEENS5_IJS1A_SB_EEEEEEEvNS4_8identityES13_S1E_vS1F_EENS_8epilogue10collective6detail29Sm90TmaWarpSpecializedAdapterINS1I_15DefaultEpilogueISJ_SK_SK_NS1H_6thread17LinearCombinationISJ_Li1EffLNS1M_9ScaleType4KindE0ELNS_15FloatRoundStyleE2ESJ_EENS1_15EpilogueDefaultEEEEEvvEEEEvNT_6ParamsE)
        /*0008*/ 	.word	0x000000a8


	//----- nvinfo : EIATTR_FRAME_SIZE
	.align		4
.L_15:
        /*000c*/ 	.byte	0x04, 0x11
        /*000e*/ 	.short	(.L_17 - .L_16)
	.align		4
.L_16:
        /*0010*/ 	.word	index@(_ZN7cutlass13device_kernelINS_4gemm6kernel13GemmUniversalIN4cute5tupleIJiiiiEEENS1_10collective13CollectiveMmaINS1_34MainloopSm90TmaGmmaWarpSpecializedILi2ENS5_IJNS4_1CILi1EEESB_SB_EEENS1_35KernelTmaWarpSpecializedCooperativeEEENS5_IJNSA_ILi384EEENSA_ILi32EEENSA_ILi128EEEEEENS_6half_tENS5_IJlSB_lEEESJ_SK_NS4_8TiledMMAINS4_8MMA_AtomIJNS4_4SM904GMMA25MMA_64x32x16_F32F16F16_SSILNSO_5MajorE0ELSQ_0ELNSO_7ScaleInE1ELSR_1EEEEEENS4_6LayoutINS5_IJNSA_ILi2EEESB_SB_EEENS5_IJSB_NSA_ILi0EEESX_EEEEENS5_IJNS4_10UnderscoreES10_S10_EEEEENS4_13SM90_TMA_LOADENS4_14ComposedLayoutINS4_7SwizzleILi3ELi4ELi3EEENS4_18smem_ptr_flag_bitsILi16EEENSU_INS5_IJNSA_ILi8EEENSA_ILi64EEEEEENS5_IJS1A_SB_EEEEEEEvNS4_8identityES13_S1E_vS1F_EENS_8epilogue10collective6detail29Sm90TmaWarpSpecializedAdapterINS1I_15DefaultEpilogueISJ_SK_SK_NS1H_6thread17LinearCombinationISJ_Li1EffLNS1M_9ScaleType4KindE0ELNS_15FloatRoundStyleE2ESJ_EENS1_15EpilogueDefaultEEEEEvvEEEEvNT_6ParamsE)
        /*0014*/ 	.word	0x00000000


	//----- nvinfo : EIATTR_MIN_STACK_SIZE
	.align		4
.L_17:
        /*0018*/ 	.byte	0x04, 0x12
        /*001a*/ 	.short	(.L_19 - .L_18)
	.align		4
.L_18:
        /*001c*/ 	.word	index@(_ZN7cutlass13device_kernelINS_4gemm6kernel13GemmUniversalIN4cute5tupleIJiiiiEEENS1_10collective13CollectiveMmaINS1_34MainloopSm90TmaGmmaWarpSpecializedILi2ENS5_IJNS4_1CILi1EEESB_SB_EEENS1_35KernelTmaWarpSpecializedCooperativeEEENS5_IJNSA_ILi384EEENSA_ILi32EEENSA_ILi128EEEEEENS_6half_tENS5_IJlSB_lEEESJ_SK_NS4_8TiledMMAINS4_8MMA_AtomIJNS4_4SM904GMMA25MMA_64x32x16_F32F16F16_SSILNSO_5MajorE0ELSQ_0ELNSO_7ScaleInE1ELSR_1EEEEEENS4_6LayoutINS5_IJNSA_ILi2EEESB_SB_EEENS5_IJSB_NSA_ILi0EEESX_EEEEENS5_IJNS4_10UnderscoreES10_S10_EEEEENS4_13SM90_TMA_LOADENS4_14ComposedLayoutINS4_7SwizzleILi3ELi4ELi3EEENS4_18smem_ptr_flag_bitsILi16EEENSU_INS5_IJNSA_ILi8EEENSA_ILi64EEEEEENS5_IJS1A_SB_EEEEEEEvNS4_8identityES13_S1E_vS1F_EENS_8epilogue10collective6detail29Sm90TmaWarpSpecializedAdapterINS1I_15DefaultEpilogueISJ_SK_SK_NS1H_6thread17LinearCombinationISJ_Li1EffLNS1M_9ScaleType4KindE0ELNS_15FloatRoundStyleE2ESJ_EENS1_15EpilogueDefaultEEEEEvvEEEEvNT_6ParamsE)
        /*0020*/ 	.word	0x00000000
.L_19:


//--------------------- .nv.compat                --------------------------
	.section	.nv.compat,"",@"SHT_CUDA_COMPAT_INFO"
	.align	4
        /*0000*/ 	.byte	0x02, 0x09, 0x01, 0x00, 0x02, 0x02, 0x04, 0x00, 0x02, 0x05, 0x05, 0x00, 0x03, 0x07, 0x01, 0x01
        /*0010*/ 	.byte	0x02, 0x03, 0x01, 0x00, 0x02, 0x06, 0x01, 0x00, 0x04, 0x0b, 0x08, 0x00, 0x00, 0x00, 0x00, 0x00
        /*0020*/ 	.byte	0x00, 0x00, 0x00, 0x00


//--------------------- .nv.info._ZN7cutlass13device_kernelINS_4gemm6kernel13GemmUniversalIN4cute5tupleIJiiiiEEENS1_10collective13CollectiveMmaINS1_34MainloopSm90TmaGmmaWarpSpecializedILi2ENS5_IJNS4_1CILi1EEESB_SB_EEENS1_35KernelTmaWarpSpecializedCooperativeEEENS5_IJNSA_ILi384EEENSA_ILi32EEENSA_ILi128EEEEEENS_6half_tENS5_IJlSB_lEEESJ_SK_NS4_8TiledMMAINS4_8MMA_AtomIJNS4_4SM904GMMA25MMA_64x32x16_F32F16F16_SSILNSO_5MajorE0ELSQ_0ELNSO_7ScaleInE1ELSR_1EEEEEENS4_6LayoutINS5_IJNSA_ILi2EEESB_SB_EEENS5_IJSB_NSA_ILi0EEESX_EEEEENS5_IJNS4_10UnderscoreES10_S10_EEEEENS4_13SM90_TMA_LOADENS4_14ComposedLayoutINS4_7SwizzleILi3ELi4ELi3EEENS4_18smem_ptr_flag_bitsILi16EEENSU_INS5_IJNSA_ILi8EEENSA_ILi64EEEEEENS5_IJS1A_SB_EEEEEEEvNS4_8identityES13_S1E_vS1F_EENS_8epilogue10collective6detail29Sm90TmaWarpSpecializedAdapterINS1I_15DefaultEpilogueISJ_SK_SK_NS1H_6thread17LinearCombinationISJ_Li1EffLNS1M_9ScaleType4KindE0ELNS_15FloatRoundStyleE2ESJ_EENS1_15EpilogueDefaultEEEEEvvEEEEvNT_6ParamsE --------------------------
	.section	.nv.info._ZN7cutlass13device_kernelINS_4gemm6kernel13GemmUniversalIN4cute5tupleIJiiiiEEENS1_10collective13CollectiveMmaINS1_34MainloopSm90TmaGmmaWarpSpecializedILi2ENS5_IJNS4_1CILi1EEESB_SB_EEENS1_35KernelTmaWarpSpecializedCooperativeEEENS5_IJNSA_ILi384EEENSA_ILi32EEENSA_ILi128EEEEEENS_6half_tENS5_IJlSB_lEEESJ_SK_NS4_8TiledMMAINS4_8MMA_AtomIJNS4_4SM904GMMA25MMA_64x32x16_F32F16F16_SSILNSO_5MajorE0ELSQ_0ELNSO_7ScaleInE1ELSR_1EEEEEENS4_6LayoutINS5_IJNSA_ILi2EEESB_SB_EEENS5_IJSB_NSA_ILi0EEESX_EEEEENS5_IJNS4_10UnderscoreES10_S10_EEEEENS4_13SM90_TMA_LOADENS4_14ComposedLayoutINS4_7SwizzleILi3ELi4ELi3EEENS4_18smem_ptr_flag_bitsILi16EEENSU_INS5_IJNSA_ILi8EEENSA_ILi64EEEEEENS5_IJS1A_SB_EEEEEEEvNS4_8identityES13_S1E_vS1F_EENS_8epilogue10collective6detail29Sm90TmaWarpSpecializedAdapterINS1I_15DefaultEpilogueISJ_SK_SK_NS1H_6thread17LinearCombinationISJ_Li1EffLNS1M_9ScaleType4KindE0ELNS_15FloatRoundStyleE2ESJ_EENS1_15EpilogueDefaultEEEEEvvEEEEvNT_6ParamsE,"",@"SHT_CUDA_INFO"
	.sectionflags	@""
	.align	4


	//----- nvinfo : EIATTR_CUDA_API_VERSION
	.align		4
        /*0000*/ 	.byte	0x04, 0x37
        /*0002*/ 	.short	(.L_21 - .L_20)
.L_20:
        /*0004*/ 	.word	0x00000082


	//----- nvinfo : EIATTR_KPARAM_INFO
	.align		4
.L_21:
        /*0008*/ 	.byte	0x04, 0x17
        /*000a*/ 	.short	(.L_23 - .L_22)
.L_22:
        /*000c*/ 	.word	0x00000000
        /*0010*/ 	.short	0x0000
        /*0012*/ 	.short	0x0070
        /*0014*/ 	.byte	0x00, 0xf0, 0x01, 0x10


	//----- nvinfo : EIATTR_SPARSE_MMA_MASK
	.align		4
.L_23:
        /*0018*/ 	.byte	0x03, 0x50
        /*001a*/ 	.short	0x0000


	//----- nvinfo : EIATTR_MAXREG_COUNT
	.align		4
        /*001c*/ 	.byte	0x03, 0x1b
        /*001e*/ 	.short	0x00a8


	//----- nvinfo : EIATTR_NUM_BARRIERS
	.align		4
        /*0020*/ 	.byte	0x02, 0x4c
        /*0022*/ 	.byte	0x01
	.zero		1


	//----- nvinfo : EIATTR_EXTERNS
	.align		4
        /*0024*/ 	.byte	0x04, 0x0f
        /*0026*/ 	.short	(.L_25 - .L_24)


	//   ....[0]....
	.align		4
.L_24:
        /*0028*/ 	.word	index@(__assertfail)


	//----- nvinfo : EIATTR_MERCURY_ISA_VERSION
	.align		4
.L_25:
        /*002c*/ 	.byte	0x03, 0x5f
        /*002e*/ 	.short	0x0101


	//----- nvinfo : EIATTR_INT_WARP_WIDE_INSTR_OFFSETS
	.align		4
        /*0030*/ 	.byte	0x04, 0x31
        /*0032*/ 	.short	(.L_27 - .L_26)


	//   ....[0]....
.L_26:
        /*0034*/ 	.word	0x00000370


	//   ....[1]....
        /*0038*/ 	.word	0x000003a0


	//   ....[2]....
        /*003c*/ 	.word	0x00000480


	//----- nvinfo : EIATTR_COOP_GROUP_MASK_REGIDS
	.align		4
.L_27:
        /*0040*/ 	.byte	0x04, 0x29
        /*0042*/ 	.short	(.L_29 - .L_28)


	//   ....[0]....
.L_28:
        /*0044*/ 	.word	0xffffffff


	//   ....[1]....
        /*0048*/ 	.word	0xffffffff


	//   ....[2]....
        /*004c*/ 	.word	0xffffffff


	//   ....[3]....
        /*0050*/ 	.word	0xffffffff


	//   ....[4]....
        /*0054*/ 	.word	0xffffffff


	//----- nvinfo : EIATTR_COOP_GROUP_INSTR_OFFSETS
	.align		4
.L_29:
        /*0058*/ 	.byte	0x04, 0x28
        /*005a*/ 	.short	(.L_31 - .L_30)


	//   ....[0]....
.L_30:
        /*005c*/ 	.word	0x00000060


	//   ....[1]....
        /*0060*/ 	.word	0x00000070


	//   ....[2]....
        /*0064*/ 	.word	0x00000130


	//   ....[3]....
        /*0068*/ 	.word	0x00000280


	//   ....[4]....
        /*006c*/ 	.word	0x00000f30


	//----- nvinfo : EIATTR_REG_RECONFIG
	.align		4
.L_31:
        /*0070*/ 	.byte	0x01, 0x54
	.zero		2


	//----- nvinfo : EIATTR_SYSCALL_OFFSETS
	.align		4
        /*0074*/ 	.byte	0x04, 0x46
        /*0076*/ 	.short	(.L_33 - .L_32)


	//   ....[0]....
.L_32:
        /*0078*/ 	.word	0x000010f0


	//----- nvinfo : EIATTR_MBARRIER_INSTR_OFFSETS
	.align		4
.L_33:
        /*007c*/ 	.byte	0x04, 0x39
        /*007e*/ 	.short	(.L_35 - .L_34)


	//   ....[0]....
.L_34:
        /*0080*/ 	.word	0x00000230
        /*0084*/ 	.word	0x000000ff
        /*0088*/ 	.word	0x00000000
        /*008c*/ 	.short	0x0100
        /*008e*/ 	.byte	0x08
	.zero		1


	//   ....[1]....
        /*0090*/ 	.word	0x00000240
        /*0094*/ 	.word	0x000000ff
        /*0098*/ 	.word	0x00000010
        /*009c*/ 	.short	0x0100
        /*009e*/ 	.byte	0x08
	.zero		1


	//   ....[2]....
        /*00a0*/ 	.word	0x00000250
        /*00a4*/ 	.word	0x000000ff
        /*00a8*/ 	.word	0x00000008
        /*00ac*/ 	.short	0x0100
        /*00ae*/ 	.byte	0x08
	.zero		1


	//   ....[3]....
        /*00b0*/ 	.word	0x00000260
        /*00b4*/ 	.word	0x000000ff
        /*00b8*/ 	.word	0x00000018
        /*00bc*/ 	.short	0x0100
        /*00be*/ 	.byte	0x08
	.zero		1


	//   ....[4]....
        /*00c0*/ 	.word	0x000004f0
        /*00c4*/ 	.word	0x000000ff
        /*00c8*/ 	.word	0x00000030
        /*00cc*/ 	.short	0x0100
        /*00ce*/ 	.byte	0x06
	.zero		1


	//   ....[5]....
        /*00d0*/ 	.word	0x00000550
        /*00d4*/ 	.word	0x000000ff
        /*00d8*/ 	.word	0x00000038
        /*00dc*/ 	.short	0x0100
        /*00de*/ 	.byte	0x06
	.zero		1


	//   ....[6]....
        /*00e0*/ 	.word	0x00001170
        /*00e4*/ 	.word	0x00000003
        /*00e8*/ 	.word	0x00000000
        /*00ec*/ 	.short	0x010a
        /*00ee*/ 	.byte	0x3f
	.zero		1


	//   ....[7]....
        /*00f0*/ 	.word	0x000011b0
        /*00f4*/ 	.word	0x00000003
        /*00f8*/ 	.word	0x00000000
        /*00fc*/ 	.short	0x010a
        /*00fe*/ 	.byte	0x3f
	.zero		1


	//   ....[8]....
        /*0100*/ 	.word	0x00001d40
        /*0104*/ 	.word	0x000000ff
        /*0108*/ 	.word	0x00000000
        /*010c*/ 	.short	0x010a
        /*010e*/ 	.byte	0x09
	.zero		1


	//   ....[9]....
        /*0110*/ 	.word	0x00001d80
        /*0114*/ 	.word	0x000000ff
        /*0118*/ 	.word	0x00000000
        /*011c*/ 	.short	0x010a
        /*011e*/ 	.byte	0x09
	.zero		1


	//   ....[10]....
        /*0120*/ 	.word	0x000027a0
        /*0124*/ 	.word	0x000000ff
        /*0128*/ 	.word	0x00000000
        /*012c*/ 	.short	0x0101
        /*012e*/ 	.byte	0x08
	.zero		1


	//   ....[11]....
        /*0130*/ 	.word	0x00002980
        /*0134*/ 	.word	0x000000ff
        /*0138*/ 	.word	0x00000000
        /*013c*/ 	.short	0x0101
        /*013e*/ 	.byte	0x04
	.zero		1


	//   ....[12]....
        /*0140*/ 	.word	0x00007730
        /*0144*/ 	.word	0x0000000c
        /*0148*/ 	.word	0x00000010
        /*014c*/ 	.short	0x010a
        /*014e*/ 	.byte	0x3f
	.zero		1


	//   ....[13]....
        /*0150*/ 	.word	0x00007bb0
        /*0154*/ 	.word	0x00000005
        /*0158*/ 	.word	0x00000038
        /*015c*/ 	.short	0x0101
        /*015e*/ 	.byte	0x3f
	.zero		1


	//   ....[14]....
        /*0160*/ 	.word	0x000082b0
        /*0164*/ 	.word	0x00000007
        /*0168*/ 	.word	0x00000000
        /*016c*/ 	.short	0x010a
        /*016e*/ 	.byte	0x3f
	.zero		1


	//   ....[15]....
        /*0170*/ 	.word	0x00008330
        /*0174*/ 	.word	0x00000005
        /*0178*/ 	.word	0x00000000
        /*017c*/ 	.short	0x010a
        /*017e*/ 	.byte	0x3f
	.zero		1


	//   ....[16]....
        /*0180*/ 	.word	0x00008390
        /*0184*/ 	.word	0x00000003
        /*0188*/ 	.word	0x00000000
        /*018c*/ 	.short	0x010a
        /*018e*/ 	.byte	0x3f
	.zero		1


	//   ....[17]....
        /*0190*/ 	.word	0x000083f0
        /*0194*/ 	.word	0x00000004
        /*0198*/ 	.word	0x00000000
        /*019c*/ 	.short	0x010a
        /*019e*/ 	.byte	0x3f
	.zero		1


	//   ....[18]....
        /*01a0*/ 	.word	0x000084c0
        /*01a4*/ 	.word	0x0000000c
        /*01a8*/ 	.word	0x00000010
        /*01ac*/ 	.short	0x010a
        /*01ae*/ 	.byte	0x3f
	.zero		1


	//   ....[19]....
        /*01b0*/ 	.word	0x00008590
        /*01b4*/ 	.word	0x00000007
        /*01b8*/ 	.word	0x00000000
        /*01bc*/ 	.short	0x010a
        /*01be*/ 	.byte	0x3f
	.zero		1


	//----- nvinfo : EIATTR_NUM_MBARRIERS
	.align		4
.L_35:
        /*01c0*/ 	.byte	0x03, 0x38
        /*01c2*/ 	.short	0x0006


	//----- nvinfo : EIATTR_EXIT_INSTR_OFFSETS
	.align		4
        /*01c4*/ 	.byte	0x04, 0x1c
        /*01c6*/ 	.short	(.L_37 - .L_36)


	//   ....[0]....
.L_36:
        /*01c8*/ 	.word	0x000005a0


	//   ....[1]....
        /*01cc*/ 	.word	0x00000e60


	//   ....[2]....
        /*01d0*/ 	.word	0x00006da0


	//   ....[3]....
        /*01d4*/ 	.word	0x000073d0


	//   ....[4]....
        /*01d8*/ 	.word	0x00008380


	//----- nvinfo : EIATTR_MAX_THREADS
	.align		4
.L_37:
        /*01dc*/ 	.byte	0x04, 0x05
        /*01de*/ 	.short	(.L_39 - .L_38)
.L_38:
        /*01e0*/ 	.word	0x00000180
        /*01e4*/ 	.word	0x00000001
        /*01e8*/ 	.word	0x00000001


	//----- nvinfo : EIATTR_CRS_STACK_SIZE
	.align		4
.L_39:
        /*01ec*/ 	.byte	0x04, 0x1e
        /*01ee*/ 	.short	(.L_41 - .L_40)
.L_40:
        /*01f0*/ 	.word	0x00000000


	//----- nvinfo : EIATTR_CBANK_PARAM_SIZE
	.align		4
.L_41:
        /*01f4*/ 	.byte	0x03, 0x19
        /*01f6*/ 	.short	0x0470


	//----- nvinfo : EIATTR_PARAM_CBANK
	.align		4
        /*01f8*/ 	.byte	0x04, 0x0a
        /*01fa*/ 	.short	(.L_43 - .L_42)
	.align		4
.L_42:
        /*01fc*/ 	.word	index@(.nv.constant0._ZN7cutlass13device_kernelINS_4gemm6kernel13GemmUniversalIN4cute5tupleIJiiiiEEENS1_10collective13CollectiveMmaINS1_34MainloopSm90TmaGmmaWarpSpecializedILi2ENS5_IJNS4_1CILi1EEESB_SB_EEENS1_35KernelTmaWarpSpecializedCooperativeEEENS5_IJNSA_ILi384EEENSA_ILi32EEENSA_ILi128EEEEEENS_6half_tENS5_IJlSB_lEEESJ_SK_NS4_8TiledMMAINS4_8MMA_AtomIJNS4_4SM904GMMA25MMA_64x32x16_F32F16F16_SSILNSO_5MajorE0ELSQ_0ELNSO_7ScaleInE1ELSR_1EEEEEENS4_6LayoutINS5_IJNSA_ILi2EEESB_SB_EEENS5_IJSB_NSA_ILi0EEESX_EEEEENS5_IJNS4_10UnderscoreES10_S10_EEEEENS4_13SM90_TMA_LOADENS4_14ComposedLayoutINS4_7SwizzleILi3ELi4ELi3EEENS4_18smem_ptr_flag_bitsILi16EEENSU_INS5_IJNSA_ILi8EEENSA_ILi64EEEEEENS5_IJS1A_SB_EEEEEEEvNS4_8identityES13_S1E_vS1F_EENS_8epilogue10collective6detail29Sm90TmaWarpSpecializedAdapterINS1I_15DefaultEpilogueISJ_SK_SK_NS1H_6thread17LinearCombinationISJ_Li1EffLNS1M_9ScaleType4KindE0ELNS_15FloatRoundStyleE2ESJ_EENS1_15EpilogueDefaultEEEEEvvEEEEvNT_6ParamsE)
        /*0200*/ 	.short	0x0210
        /*0202*/ 	.short	0x0470


	//----- nvinfo : EIATTR_SW_WAR
	.align		4
.L_43:
        /*0204*/ 	.byte	0x04, 0x36
        /*0206*/ 	.short	(.L_45 - .L_44)
.L_44:
        /*0208*/ 	.word	0x00000008
.L_45:


//--------------------- .nv.callgraph             --------------------------
	.section	.nv.callgraph,"",@"SHT_CUDA_CALLGRAPH"
	.align	4
	.sectionentsize	8
	.align		4
        /*0000*/ 	.word	0x00000000
	.align		4
        /*0004*/ 	.word	0xffffffff
	.align		4
        /*0008*/ 	.word	index@(_ZN7cutlass13device_kernelINS_4gemm6kernel13GemmUniversalIN4cute5tupleIJiiiiEEENS1_10collective13CollectiveMmaINS1_34MainloopSm90TmaGmmaWarpSpecializedILi2ENS5_IJNS4_1CILi1EEESB_SB_EEENS1_35KernelTmaWarpSpecializedCooperativeEEENS5_IJNSA_ILi384EEENSA_ILi32EEENSA_ILi128EEEEEENS_6half_tENS5_IJlSB_lEEESJ_SK_NS4_8TiledMMAINS4_8MMA_AtomIJNS4_4SM904GMMA25MMA_64x32x16_F32F16F16_SSILNSO_5MajorE0ELSQ_0ELNSO_7ScaleInE1ELSR_1EEEEEENS4_6LayoutINS5_IJNSA_ILi2EEESB_SB_EEENS5_IJSB_NSA_ILi0EEESX_EEEEENS5_IJNS4_10UnderscoreES10_S10_EEEEENS4_13SM90_TMA_LOADENS4_14ComposedLayoutINS4_7SwizzleILi3ELi4ELi3EEENS4_18smem_ptr_flag_bitsILi16EEENSU_INS5_IJNSA_ILi8EEENSA_ILi64EEEEEENS5_IJS1A_SB_EEEEEEEvNS4_8identityES13_S1E_vS1F_EENS_8epilogue10collective6detail29Sm90TmaWarpSpecializedAdapterINS1I_15DefaultEpilogueISJ_SK_SK_NS1H_6thread17LinearCombinationISJ_Li1EffLNS1M_9ScaleType4KindE0ELNS_15FloatRoundStyleE2ESJ_EENS1_15EpilogueDefaultEEEEEvvEEEEvNT_6ParamsE)
	.align		4
        /*000c*/ 	.word	index@(__assertfail)
	.align		4
        /*0010*/ 	.word	0x00000000
	.align		4
        /*0014*/ 	.word	0xfffffffe
	.align		4
        /*0018*/ 	.word	0x00000000
	.align		4
        /*001c*/ 	.word	0xfffffffd
	.align		4
        /*0020*/ 	.word	0x00000000
	.align		4
        /*0024*/ 	.word	0xfffffffc


//--------------------- .nv.constant4             --------------------------
	.section	.nv.constant4,"a",@progbits
	.align	8
	.align		8
.nv.constant4:
        /*0000*/ 	.dword	__assertfail
	.align		8
        /*0008*/ 	.dword	__unnamed_1
	.align		8
        /*0010*/ 	.dword	_ZN40_INTERNAL_d3da2c66_4_k_cu_b47f6e59_104984cuda3std3__45__cpo5beginE
	.align		8
        /*0018*/ 	.dword	_ZN40_INTERNAL_d3da2c66_4_k_cu_b47f6e59_104984cuda3std3__45__cpo3endE
	.align		8
        /*0020*/ 	.dword	_ZN40_INTERNAL_d3da2c66_4_k_cu_b47f6e59_104984cuda3std3__45__cpo6cbeginE
	.align		8
        /*0028*/ 	.dword	_ZN40_INTERNAL_d3da2c66_4_k_cu_b47f6e59_104984cuda3std3__45__cpo4cendE
	.align		8
        /*0030*/ 	.dword	_ZN40_INTERNAL_d3da2c66_4_k_cu_b47f6e59_104984cuda3std3__442_GLOBAL__N__d3da2c66_4_k_cu_b47f6e59_104986ignoreE
	.align		8
        /*0038*/ 	.dword	_ZN40_INTERNAL_d3da2c66_4_k_cu_b47f6e59_104984cuda3std3__419piecewise_constructE
	.align		8
        /*0040*/ 	.dword	_ZN40_INTERNAL_d3da2c66_4_k_cu_b47f6e59_104984cuda3std3__48in_placeE
	.align		8
        /*0048*/ 	.dword	_ZN40_INTERNAL_d3da2c66_4_k_cu_b47f6e59_104984cuda3std6ranges3__45__cpo4swapE
	.align		8
        /*0050*/ 	.dword	_ZN40_INTERNAL_d3da2c66_4_k_cu_b47f6e59_104984cuda3std6ranges3__45__cpo9iter_moveE
	.align		8
        /*0058*/ 	.dword	_ZN40_INTERNAL_d3da2c66_4_k_cu_b47f6e59_104984cute7productE
	.align		8
        /*0060*/ 	.dword	_ZN40_INTERNAL_d3da2c66_4_k_cu_b47f6e59_104984cute1_E
	.align		8
        /*0068*/ 	.dword	$str$22
	.align		8
        /*0070*/ 	.dword	$str$23


//--------------------- .text._ZN7cutlass13device_kernelINS_4gemm6kernel13GemmUniversalIN4cute5tupleIJiiiiEEENS1_10collective13CollectiveMmaINS1_34MainloopSm90TmaGmmaWarpSpecializedILi2ENS5_IJNS4_1CILi1EEESB_SB_EEENS1_35KernelTmaWarpSpecializedCooperativeEEENS5_IJNSA_ILi384EEENSA_ILi32EEENSA_ILi128EEEEEENS_6half_tENS5_IJlSB_lEEESJ_SK_NS4_8TiledMMAINS4_8MMA_AtomIJNS4_4SM904GMMA25MMA_64x32x16_F32F16F16_SSILNSO_5MajorE0ELSQ_0ELNSO_7ScaleInE1ELSR_1EEEEEENS4_6LayoutINS5_IJNSA_ILi2EEESB_SB_EEENS5_IJSB_NSA_ILi0EEESX_EEEEENS5_IJNS4_10UnderscoreES10_S10_EEEEENS4_13SM90_TMA_LOADENS4_14ComposedLayoutINS4_7SwizzleILi3ELi4ELi3EEENS4_18smem_ptr_flag_bitsILi16EEENSU_INS5_IJNSA_ILi8EEENSA_ILi64EEEEEENS5_IJS1A_SB_EEEEEEEvNS4_8identityES13_S1E_vS1F_EENS_8epilogue10collective6detail29Sm90TmaWarpSpecializedAdapterINS1I_15DefaultEpilogueISJ_SK_SK_NS1H_6thread17LinearCombinationISJ_Li1EffLNS1M_9ScaleType4KindE0ELNS_15FloatRoundStyleE2ESJ_EENS1_15EpilogueDefaultEEEEEvvEEEEvNT_6ParamsE --------------------------
	.section	.text._ZN7cutlass13device_kernelINS_4gemm6kernel13GemmUniversalIN4cute5tupleIJiiiiEEENS1_10collective13CollectiveMmaINS1_34MainloopSm90TmaGmmaWarpSpecializedILi2ENS5_IJNS4_1CILi1EEESB_SB_EEENS1_35KernelTmaWarpSpecializedCooperativeEEENS5_IJNSA_ILi384EEENSA_ILi32EEENSA_ILi128EEEEEENS_6half_tENS5_IJlSB_lEEESJ_SK_NS4_8TiledMMAINS4_8MMA_AtomIJNS4_4SM904GMMA25MMA_64x32x16_F32F16F16_SSILNSO_5MajorE0ELSQ_0ELNSO_7ScaleInE1ELSR_1EEEEEENS4_6LayoutINS5_IJNSA_ILi2EEESB_SB_EEENS5_IJSB_NSA_ILi0EEESX_EEEEENS5_IJNS4_10UnderscoreES10_S10_EEEEENS4_13SM90_TMA_LOADENS4_14ComposedLayoutINS4_7SwizzleILi3ELi4ELi3EEENS4_18smem_ptr_flag_bitsILi16EEENSU_INS5_IJNSA_ILi8EEENSA_ILi64EEEEEENS5_IJS1A_SB_EEEEEEEvNS4_8identityES13_S1E_vS1F_EENS_8epilogue10collective6detail29Sm90TmaWarpSpecializedAdapterINS1I_15DefaultEpilogueISJ_SK_SK_NS1H_6thread17LinearCombinationISJ_Li1EffLNS1M_9ScaleType4KindE0ELNS_15FloatRoundStyleE2ESJ_EENS1_15EpilogueDefaultEEEEEvvEEEEvNT_6ParamsE,"ax",@progbits
	.align	128
.text._ZN7cutlass13device_kernelINS_4gemm6kernel13GemmUniversalIN4cute5tupleIJiiiiEEENS1_10collective13CollectiveMmaINS1_34MainloopSm90TmaGmmaWarpSpecializedILi2ENS5_IJNS4_1CILi1EEESB_SB_EEENS1_35KernelTmaWarpSpecializedCooperativeEEENS5_IJNSA_ILi384EEENSA_ILi32EEENSA_ILi128EEEEEENS_6half_tENS5_IJlSB_lEEESJ_SK_NS4_8TiledMMAINS4_8MMA_AtomIJNS4_4SM904GMMA25MMA_64x32x16_F32F16F16_SSILNSO_5MajorE0ELSQ_0ELNSO_7ScaleInE1ELSR_1EEEEEENS4_6LayoutINS5_IJNSA_ILi2EEESB_SB_EEENS5_IJSB_NSA_ILi0EEESX_EEEEENS5_IJNS4_10UnderscoreES10_S10_EEEEENS4_13SM90_TMA_LOADENS4_14ComposedLayoutINS4_7SwizzleILi3ELi4ELi3EEENS4_18smem_ptr_flag_bitsILi16EEENSU_INS5_IJNSA_ILi8EEENSA_ILi64EEEEEENS5_IJS1A_SB_EEEEEEEvNS4_8identityES13_S1E_vS1F_EENS_8epilogue10collective6detail29Sm90TmaWarpSpecializedAdapterINS1I_15DefaultEpilogueISJ_SK_SK_NS1H_6thread17LinearCombinationISJ_Li1EffLNS1M_9ScaleType4KindE0ELNS_15FloatRoundStyleE2ESJ_EENS1_15EpilogueDefaultEEEEEvvEEEEvNT_6ParamsE:
        .type           _ZN7cutlass13device_kernelINS_4gemm6kernel13GemmUniversalIN4cute5tupleIJiiiiEEENS1_10collective13CollectiveMmaINS1_34MainloopSm90TmaGmmaWarpSpecializedILi2ENS5_IJNS4_1CILi1EEESB_SB_EEENS1_35KernelTmaWarpSpecializedCooperativeEEENS5_IJNSA_ILi384EEENSA_ILi32EEENSA_ILi128EEEEEENS_6half_tENS5_IJlSB_lEEESJ_SK_NS4_8TiledMMAINS4_8MMA_AtomIJNS4_4SM904GMMA25MMA_64x32x16_F32F16F16_SSILNSO_5MajorE0ELSQ_0ELNSO_7ScaleInE1ELSR_1EEEEEENS4_6LayoutINS5_IJNSA_ILi2EEESB_SB_EEENS5_IJSB_NSA_ILi0EEESX_EEEEENS5_IJNS4_10UnderscoreES10_S10_EEEEENS4_13SM90_TMA_LOADENS4_14ComposedLayoutINS4_7SwizzleILi3ELi4ELi3EEENS4_18smem_ptr_flag_bitsILi16EEENSU_INS5_IJNSA_ILi8EEENSA_ILi64EEEEEENS5_IJS1A_SB_EEEEEEEvNS4_8identityES13_S1E_vS1F_EENS_8epilogue10collective6detail29Sm90TmaWarpSpecializedAdapterINS1I_15DefaultEpilogueISJ_SK_SK_NS1H_6thread17LinearCombinationISJ_Li1EffLNS1M_9ScaleType4KindE0ELNS_15FloatRoundStyleE2ESJ_EENS1_15EpilogueDefaultEEEEEvvEEEEvNT_6ParamsE,@function
        .size           _ZN7cutlass13device_kernelINS_4gemm6kernel13GemmUniversalIN4cute5tupleIJiiiiEEENS1_10collective13CollectiveMmaINS1_34MainloopSm90TmaGmmaWarpSpecializedILi2ENS5_IJNS4_1CILi1EEESB_SB_EEENS1_35KernelTmaWarpSpecializedCooperativeEEENS5_IJNSA_ILi384EEENSA_ILi32EEENSA_ILi128EEEEEENS_6half_tENS5_IJlSB_lEEESJ_SK_NS4_8TiledMMAINS4_8MMA_AtomIJNS4_4SM904GMMA25MMA_64x32x16_F32F16F16_SSILNSO_5MajorE0ELSQ_0ELNSO_7ScaleInE1ELSR_1EEEEEENS4_6LayoutINS5_IJNSA_ILi2EEESB_SB_EEENS5_IJSB_NSA_ILi0EEESX_EEEEENS5_IJNS4_10UnderscoreES10_S10_EEEEENS4_13SM90_TMA_LOADENS4_14ComposedLayoutINS4_7SwizzleILi3ELi4ELi3EEENS4_18smem_ptr_flag_bitsILi16EEENSU_INS5_IJNSA_ILi8EEENSA_ILi64EEEEEENS5_IJS1A_SB_EEEEEEEvNS4_8identityES13_S1E_vS1F_EENS_8epilogue10collective6detail29Sm90TmaWarpSpecializedAdapterINS1I_15DefaultEpilogueISJ_SK_SK_NS1H_6thread17LinearCombinationISJ_Li1EffLNS1M_9ScaleType4KindE0ELNS_15FloatRoundStyleE2ESJ_EENS1_15EpilogueDefaultEEEEEvvEEEEvNT_6ParamsE,(.L_x_142 - _ZN7cutlass13device_kernelINS_4gemm6kernel13GemmUniversalIN4cute5tupleIJiiiiEEENS1_10collective13CollectiveMmaINS1_34MainloopSm90TmaGmmaWarpSpecializedILi2ENS5_IJNS4_1CILi1EEESB_SB_EEENS1_35KernelTmaWarpSpecializedCooperativeEEENS5_IJNSA_ILi384EEENSA_ILi32EEENSA_ILi128EEEEEENS_6half_tENS5_IJlSB_lEEESJ_SK_NS4_8TiledMMAINS4_8MMA_AtomIJNS4_4SM904GMMA25MMA_64x32x16_F32F16F16_SSILNSO_5MajorE0ELSQ_0ELNSO_7ScaleInE1ELSR_1EEEEEENS4_6LayoutINS5_IJNSA_ILi2EEESB_SB_EEENS5_IJSB_NSA_ILi0EEESX_EEEEENS5_IJNS4_10UnderscoreES10_S10_EEEEENS4_13SM90_TMA_LOADENS4_14ComposedLayoutINS4_7SwizzleILi3ELi4ELi3EEENS4_18smem_ptr_flag_bitsILi16EEENSU_INS5_IJNSA_ILi8EEENSA_ILi64EEEEEENS5_IJS1A_SB_EEEEEEEvNS4_8identityES13_S1E_vS1F_EENS_8epilogue10collective6detail29Sm90TmaWarpSpecializedAdapterINS1I_15DefaultEpilogueISJ_SK_SK_NS1H_6thread17LinearCombinationISJ_Li1EffLNS1M_9ScaleType4KindE0ELNS_15FloatRoundStyleE2ESJ_EENS1_15EpilogueDefaultEEEEEvvEEEEvNT_6ParamsE)
        .other          _ZN7cutlass13device_kernelINS_4gemm6kernel13GemmUniversalIN4cute5tupleIJiiiiEEENS1_10collective13CollectiveMmaINS1_34MainloopSm90TmaGmmaWarpSpecializedILi2ENS5_IJNS4_1CILi1EEESB_SB_EEENS1_35KernelTmaWarpSpecializedCooperativeEEENS5_IJNSA_ILi384EEENSA_ILi32EEENSA_ILi128EEEEEENS_6half_tENS5_IJlSB_lEEESJ_SK_NS4_8TiledMMAINS4_8MMA_AtomIJNS4_4SM904GMMA25MMA_64x32x16_F32F16F16_SSILNSO_5MajorE0ELSQ_0ELNSO_7ScaleInE1ELSR_1EEEEEENS4_6LayoutINS5_IJNSA_ILi2EEESB_SB_EEENS5_IJSB_NSA_ILi0EEESX_EEEEENS5_IJNS4_10UnderscoreES10_S10_EEEEENS4_13SM90_TMA_LOADENS4_14ComposedLayoutINS4_7SwizzleILi3ELi4ELi3EEENS4_18smem_ptr_flag_bitsILi16EEENSU_INS5_IJNSA_ILi8EEENSA_ILi64EEEEEENS5_IJS1A_SB_EEEEEEEvNS4_8identityES13_S1E_vS1F_EENS_8epilogue10collective6detail29Sm90TmaWarpSpecializedAdapterINS1I_15DefaultEpilogueISJ_SK_SK_NS1H_6thread17LinearCombinationISJ_Li1EffLNS1M_9ScaleType4KindE0ELNS_15FloatRoundStyleE2ESJ_EENS1_15EpilogueDefaultEEEEEvvEEEEvNT_6ParamsE,@"STO_CUDA_ENTRY STV_DEFAULT"
_ZN7cutlass13device_kernelINS_4gemm6kernel13GemmUniversalIN4cute5tupleIJiiiiEEENS1_10collective13CollectiveMmaINS1_34MainloopSm90TmaGmmaWarpSpecializedILi2ENS5_IJNS4_1CILi1EEESB_SB_EEENS1_35KernelTmaWarpSpecializedCooperativeEEENS5_IJNSA_ILi384EEENSA_ILi32EEENSA_ILi128EEEEEENS_6half_tENS5_IJlSB_lEEESJ_SK_NS4_8TiledMMAINS4_8MMA_AtomIJNS4_4SM904GMMA25MMA_64x32x16_F32F16F16_SSILNSO_5MajorE0ELSQ_0ELNSO_7ScaleInE1ELSR_1EEEEEENS4_6LayoutINS5_IJNSA_ILi2EEESB_SB_EEENS5_IJSB_NSA_ILi0EEESX_EEEEENS5_IJNS4_10UnderscoreES10_S10_EEEEENS4_13SM90_TMA_LOADENS4_14ComposedLayoutINS4_7SwizzleILi3ELi4ELi3EEENS4_18smem_ptr_flag_bitsILi16EEENSU_INS5_IJNSA_ILi8EEENSA_ILi64EEEEEENS5_IJS1A_SB_EEEEEEEvNS4_8identityES13_S1E_vS1F_EENS_8epilogue10collective6detail29Sm90TmaWarpSpecializedAdapterINS1I_15DefaultEpilogueISJ_SK_SK_NS1H_6thread17LinearCombinationISJ_Li1EffLNS1M_9ScaleType4KindE0ELNS_15FloatRoundStyleE2ESJ_EENS1_15EpilogueDefaultEEEEEvvEEEEvNT_6ParamsE:
[----:B------:R-:W0:Y:S01]  /*0000*/  LDC R1, c[0x0][0x28] ;  /* 0x00000a00ff017b82 */ /* 0x000e220000000800 */
[----:B------:R-:W1:Y:S01]  /*0010*/  S2R R18, SR_TID.X ;  /* 0x0000000000127919 */ /* 0x000e620000002100 */
[----:B------:R-:W-:Y:S01]  /*0020*/  ELECT P0, URZ, PT ;  /* 0x00000000003f782f */ /* 0x000fe20003800000 */
[----:B------:R-:W-:Y:S01]  /*0030*/  BSSY B0, `(.L_x_0) ;  /* 0x000000f000007945 */ /* 0x000fe20003800000 */
[--C-:B-1----:R-:W-:Y:S02]  /*0040*/  SHF.R.U32.HI R0, RZ, 0x5, R18.reuse ;  /* 0x00000005ff007819 */ /* 0x102fe40000011612 */
[----:B------:R-:W-:-:S03]  /*0050*/  SHF.R.U32.HI R22, RZ, 0x7, R18 ;  /* 0x00000007ff167819 */ /* 0x000fc60000011612 */
[----:B------:R-:W1:Y:S04]  /*0060*/  SHFL.IDX PT, R5, R0, RZ, 0x1f ;  /* 0x00001fff00057589 */ /* 0x000e6800000e0000 */
[----:B------:R2:W3:Y:S01]  /*0070*/  SHFL.IDX PT, R8, R22, RZ, 0x1f ;  /* 0x00001fff16087589 */ /* 0x0004e200000e0000 */
[----:B-1----:R-:W-:-:S13]  /*0080*/  ISETP.NE.OR P0, PT, R5, RZ, !P0 ;  /* 0x000000ff0500720c */ /* 0x002fda0004705670 */
[----:B0-23--:R-:W-:Y:S05]  /*0090*/  @P0 BRA `(.L_x_1) ;  /* 0x0000000000200947 */ /* 0x00dfea0003800000 */
[----:B------:R-:W-:Y:S02]  /*00a0*/  ULDC.64 UR4, c[0x0][0x198] ;  /* 0x0000660000047ab9 */ /* 0x000fe40000000a00 */
[----:B------:R-:W-:Y:S02]  /*00b0*/  UIADD3 UR6, UP0, UR4, 0xf0, URZ ;  /* 0x000000f004067890 */ /* 0x000fe4000ff1e03f */
[----:B------:R-:W-:Y:S02]  /*00c0*/  UIADD3 UR4, UP1, UR4, 0x1f0, URZ ;  /* 0x000001f004047890 */ /* 0x000fe4000ff3e03f */
[----:B------:R-:W-:Y:S02]  /*00d0*/  UIADD3.X UR7, URZ, UR5, URZ, UP0, !UPT ;  /* 0x000000053f077290 */ /* 0x000fe400087fe43f */
[----:B------:R-:W-:-:S07]  /*00e0*/  UIADD3.X UR5, URZ, UR5, URZ, UP1, !UPT ;  /* 0x000000053f057290 */ /* 0x000fce0008ffe43f */
[----:B------:R0:W-:Y:S02]  /*00f0*/  UTMACCTL.PF [UR6] ;  /* 0x00000000060079b9 */ /* 0x0001e40008040000 */
[----:B------:R0:W-:Y:S02]  /*0100*/  UTMACCTL.PF [UR4] ;  /* 0x00000000040079b9 */ /* 0x0001e40008040000 */
[----:B0-----:R-:W-:Y:S01]  /*0110*/  NOP ;  /* 0x0000000000007918 */ /* 0x001fe20000000000 */
.L_x_1:
[----:B------:R-:W-:Y:S05]  /*0120*/  BSYNC B0 ;  /* 0x0000000000007941 */ /* 0x000fea0003800000 */
.L_x_0:
[----:B------:R-:W0:Y:S02]  /*0130*/  SHFL.IDX PT, R2, R0, RZ, 0x1f ;  /* 0x00001fff00027589 */ /* 0x000e2400000e0000 */
[----:B0-----:R-:W-:-:S13]  /*0140*/  ISETP.NE.AND P0, PT, R2, RZ, PT ;  /* 0x000000ff0200720c */ /* 0x001fda0003f05270 */
[----:B------:R-:W-:Y:S05]  /*0150*/  @P0 BRA `(.L_x_2) ;  /* 0x0000000000480947 */ /* 0x000fea0003800000 */
[----:B------:R-:W0:Y:S01]  /*0160*/  S2UR UR8, SR_CgaCtaId ;  /* 0x00000000000879c3 */ /* 0x000e220000008800 */
[----:B------:R-:W-:Y:S01]  /*0170*/  UMOV UR4, 0x400 ;  /* 0x0000040000047882 */ /* 0x000fe20000000000 */
[----:B------:R-:W-:Y:S01]  /*0180*/  UMOV UR5, 0x1 ;  /* 0x0000000100057882 */ /* 0x000fe20000000000 */
[----:B------:R-:W-:Y:S01]  /*0190*/  UMOV UR6, 0x100 ;  /* 0x0000010000067882 */ /* 0x000fe20000000000 */
[----:B------:R-:W-:Y:S01]  /*01a0*/  ELECT P0, URZ, PT ;  /* 0x00000000003f782f */ /* 0x000fe20003800000 */
[----:B------:R-:W-:-:S04]  /*01b0*/  UIADD3 UR6, -UR6, 0x100000, URZ ;  /* 0x0010000006067890 */ /* 0x000fc8000fffe13f */
[----:B------:R-:W-:Y:S02]  /*01c0*/  USHF.L.U32 UR7, UR6, 0xb, URZ ;  /* 0x0000000b06077899 */ /* 0x000fe4000800063f */
[----:B------:R-:W-:Y:S02]  /*01d0*/  USHF.L.U32 UR6, UR6, 0x1, URZ ;  /* 0x0000000106067899 */ /* 0x000fe4000800063f */
[----:B0-----:R-:W-:Y:S02]  /*01e0*/  ULEA UR8, UR8, UR4, 0x18 ;  /* 0x0000000408087291 */ /* 0x001fe4000f8ec03f */
[----:B------:R-:W-:-:S04]  /*01f0*/  UIADD3 UR4, -UR5, 0x100000, URZ ;  /* 0x0010000005047890 */ /* 0x000fc8000fffe13f */
[----:B------:R-:W-:Y:S02]  /*0200*/  USHF.L.U32 UR5, UR4, 0xb, URZ ;  /* 0x0000000b04057899 */ /* 0x000fe4000800063f */
[----:B------:R-:W-:Y:S01]  /*0210*/  USHF.L.U32 UR4, UR4, 0x1, URZ ;  /* 0x0000000104047899 */ /* 0x000fe2000800063f */
[----:B------:R-:W0:Y:S11]  /*0220*/  FENCE.VIEW.ASYNC.S ;  /* 0x00000000000073c6 */ /* 0x000e360000000000 */
[----:B0-----:R0:W1:Y:S01]  /*0230*/  SYNCS.EXCH.64 URZ, [UR8], UR4 ;  /* 0x00000004083f75b2 */ /* 0x0010620008000100 */
[----:B------:R0:W2:Y:S01]  /*0240*/  SYNCS.EXCH.64 URZ, [UR8+0x10], UR6 ;  /* 0x00001006083f75b2 */ /* 0x0000a20008000100 */
[----:B------:R0:W3:Y:S01]  /*0250*/  SYNCS.EXCH.64 URZ, [UR8+0x8], UR4 ;  /* 0x00000804083f75b2 */ /* 0x0000e20008000100 */
[----:B------:R0:W4:Y:S01]  /*0260*/  SYNCS.EXCH.64 URZ, [UR8+0x18], UR6 ;  /* 0x00001806083f75b2 */ /* 0x0001220008000100 */
[----:B------:R-:W-:Y:S01]  /*0270*/  NOP ;  /* 0x0000000000007918 */ /* 0x000fe20000000000 */
.L_x_2:
[----:B------:R-:W5:Y:S01]  /*0280*/  SHFL.IDX PT, R0, R0, RZ, 0x1f ;  /* 0x00001fff00007589 */ /* 0x000f6200000e0000 */
[----:B------:R-:W-:Y:S01]  /*0290*/  ELECT P0, URZ, PT ;  /* 0x00000000003f782f */ /* 0x000fe20003800000 */
[----:B------:R-:W1:Y:S01]  /*02a0*/  LDC R2, c[0x0][0x65c] ;  /* 0x00019700ff027b82 */ /* 0x000e620000000800 */
[----:B------:R-:W-:Y:S01]  /*02b0*/  SHF.R.S32.HI R6, RZ, 0x1f, R5 ;  /* 0x0000001fff067819 */ /* 0x000fe20000011405 */
[----:B------:R-:W2:Y:S01]  /*02c0*/  S2R R3, SR_CTAID.Y ;  /* 0x0000000000037919 */ /* 0x000ea20000002600 */
[----:B0-----:R-:W-:Y:S01]  /*02d0*/  UMOV UR4, 0x20 ;  /* 0x0000002000047882 */ /* 0x001fe20000000000 */
[----:B------:R-:W-:Y:S01]  /*02e0*/  ISETP.NE.AND P2, PT, R8, RZ, PT ;  /* 0x000000ff0800720c */ /* 0x000fe20003f45270 */
[----:B------:R-:W-:Y:S01]  /*02f0*/  NOP ;  /* 0x0000000000007918 */ /* 0x000fe20000000000 */
[----:B------:R-:W0:Y:S01]  /*0300*/  S2R R4, SR_CTAID.X ;  /* 0x0000000000047919 */ /* 0x000e220000002500 */
[----:B------:R-:W-:Y:S01]  /*0310*/  LEA.HI R6, R6, R5, RZ, 0x2 ;  /* 0x0000000506067211 */ /* 0x000fe200078f10ff */
[----:B------:R-:W-:Y:S01]  /*0320*/  NOP ;  /* 0x0000000000007918 */ /* 0x000fe20000000000 */
[----:B-----5:R-:W-:-:S02]  /*0330*/  ISETP.NE.OR P0, PT, R0, RZ, !P0 ;  /* 0x000000ff0000720c */ /* 0x020fc40004705670 */
[----:B-1----:R-:W-:-:S04]  /*0340*/  ISETP.NE.AND P3, PT, R2, 0x1, PT ;  /* 0x000000010200780c */ /* 0x002fc80003f65270 */
[----:B------:R-:W-:Y:S02]  /*0350*/  P2R R0, PR, RZ, 0x8 ;  /* 0x00000008ff007803 */ /* 0x000fe40000000000 */
[----:B------:R-:W-:-:S05]  /*0360*/  LOP3.LUT R0, R6, 0xfffffffc, RZ, 0xc0, !PT ;  /* 0xfffffffc06007812 */ /* 0x000fca00078ec0ff */
[----:B------:R-:W-:Y:S01]  /*0370*/  VOTEU.ALL UP0, P0 ;  /* 0x00000000003f7886 */ /* 0x000fe20000000000 */
[----:B------:R-:W-:Y:S01]  /*0380*/  IMAD.IADD R0, R5, 0x1, -R0 ;  /* 0x0000000105007824 */ /* 0x000fe200078e0a00 */
[----:B------:R-:W0:Y:S01]  /*0390*/  @P3 LDC R17, c[0x0][0x10] ;  /* 0x00000400ff113b82 */ /* 0x000e220000000800 */
[----:B------:R-:W-:Y:S01]  /*03a0*/  VOTEU.ALL UP1, P0 ;  /* 0x00000000003f7886 */ /* 0x000fe20000020000 */
[----:B--2---:R-:W-:Y:S01]  /*03b0*/  @P3 IMAD.MOV.U32 R6, RZ, RZ, R3 ;  /* 0x000000ffff063224 */ /* 0x004fe200078e0003 */
[----:B------:R-:W-:Y:S01]  /*03c0*/  @!UP0 UMOV UR6, 0x400 ;  /* 0x0000040000068882 */ /* 0x000fe20000000000 */
[----:B------:R-:W-:-:S04]  /*03d0*/  @!UP0 UIADD3 UR4, -UR4, 0x100000, URZ ;  /* 0x0010000004048890 */ /* 0x000fc8000fffe13f */
[----:B------:R-:W-:Y:S02]  /*03e0*/  @!UP0 USHF.L.U32 UR5, UR4, 0xb, URZ ;  /* 0x0000000b04058899 */ /* 0x000fe4000800063f */
[----:B------:R-:W-:Y:S01]  /*03f0*/  @!UP0 USHF.L.U32 UR4, UR4, 0x1, URZ ;  /* 0x0000000104048899 */ /* 0x000fe2000800063f */
[----:B------:R-:W-:Y:S02]  /*0400*/  @P3 IMAD.MOV.U32 R7, RZ, RZ, RZ ;  /* 0x000000ffff073224 */ /* 0x000fe400078e00ff */
[----:B------:R-:W-:Y:S01]  /*0410*/  IMAD.MOV.U32 R5, RZ, RZ, RZ ;  /* 0x000000ffff057224 */ /* 0x000fe200078e00ff */
[----:B------:R-:W1:Y:S01]  /*0420*/  @!UP0 S2UR UR7, SR_CgaCtaId ;  /* 0x00000000000789c3 */ /* 0x000e620000008800 */
[----:B------:R-:W-:-:S07]  /*0430*/  @P3 IMAD.MOV.U32 R11, RZ, RZ, RZ ;  /* 0x000000ffff0b3224 */ /* 0x000fce00078e00ff */
[----:B------:R-:W2:Y:S01]  /*0440*/  @!P3 LDC R9, c[0x0][0xc] ;  /* 0x00000300ff09bb82 */ /* 0x000ea20000000800 */
[----:B0-----:R-:W-:-:S04]  /*0450*/  @P3 IMAD.WIDE.U32 R16, R4, R17, R6 ;  /* 0x0000001104103225 */ /* 0x001fc800078e0006 */
[----:B------:R-:W-:Y:S01]  /*0460*/  @P3 IMAD.IADD R17, R17, 0x1, R11 ;  /* 0x0000000111113824 */ /* 0x000fe200078e020b */
[----:B-1----:R-:W-:Y:S01]  /*0470*/  @!UP0 ULEA UR6, UR7, UR6, 0x18 ;  /* 0x0000000607068291 */ /* 0x002fe2000f8ec03f */
[----:B------:R-:W-:Y:S01]  /*0480*/  VOTEU.ALL UP0, P0 ;  /* 0x00000000003f7886 */ /* 0x000fe20000000000 */
[----:B------:R-:W-:-:S04]  /*0490*/  ISETP.NE.AND P0, PT, R0, 0x3, PT ;  /* 0x000000030000780c */ /* 0x000fc80003f05270 */
[----:B------:R-:W-:Y:S01]  /*04a0*/  ISETP.EQ.OR P0, PT, R0, RZ, !P0 ;  /* 0x000000ff0000720c */ /* 0x000fe20004702670 */
[----:B--2---:R-:W-:-:S03]  /*04b0*/  @!P3 IMAD.WIDE.U32 R6, R9, R3, R4 ;  /* 0x000000030906b225 */ /* 0x004fc600078e0004 */
[C---:B------:R-:W-:Y:S01]  /*04c0*/  ISETP.EQ.AND P0, PT, R8.reuse, RZ, P0 ;  /* 0x000000ff0800720c */ /* 0x040fe20000702270 */
[----:B------:R-:W-:Y:S01]  /*04d0*/  VIADD R8, R8, 0xffffffff ;  /* 0xffffffff08087836 */ /* 0x000fe20000000000 */
[----:B------:R-:W0:Y:S02]  /*04e0*/  FENCE.VIEW.ASYNC.S ;  /* 0x00000000000073c6 */ /* 0x000e240000000000 */
[----:B0-----:R0:W3:Y:S01]  /*04f0*/  @!UP0 SYNCS.EXCH.64 URZ, [UR6+0x30], UR4 ;  /* 0x00003004063f85b2 */ /* 0x0010e20008000100 */
[----:B------:R-:W-:Y:S01]  /*0500*/  @!P3 IMAD.MOV.U32 R16, RZ, RZ, R6 ;  /* 0x000000ffff10b224 */ /* 0x000fe200078e0006 */
[----:B------:R-:W-:Y:S01]  /*0510*/  SEL R19, RZ, 0x1, !P0 ;  /* 0x00000001ff137807 */ /* 0x000fe20004000000 */
[----:B------:R-:W-:Y:S01]  /*0520*/  @!P3 IMAD.MOV.U32 R17, RZ, RZ, R7 ;  /* 0x000000ffff11b224 */ /* 0x000fe200078e0007 */
[----:B------:R-:W-:-:S04]  /*0530*/  ISETP.GE.U32.AND P1, PT, R8, 0x2, PT ;  /* 0x000000020800780c */ /* 0x000fc80003f26070 */
[----:B------:R-:W-:Y:S01]  /*0540*/  SEL R19, R19, 0x2, P1 ;  /* 0x0000000213137807 */ /* 0x000fe20000800000 */
[----:B------:R0:W3:Y:S01]  /*0550*/  @!UP1 SYNCS.EXCH.64 URZ, [UR6+0x38], UR4 ;  /* 0x00003804063f95b2 */ /* 0x0000e20008000100 */
[----:B------:R-:W-:Y:S01]  /*0560*/  NOP ;  /* 0x0000000000007918 */ /* 0x000fe20000000000 */
[----:B---34-:R-:W-:Y:S06]  /*0570*/  BAR.SYNC.DEFER_BLOCKING 0x0 ;  /* 0x0000000000007b1d */ /* 0x018fec0000010000 */
[----:B------:R-:W-:Y:S05]  /*0580*/  @!P2 BRA `(.L_x_3) ;  /* 0x000000680008a947 */ /* 0x000fea0003800000 */
[----:B------:R-:W-:-:S13]  /*0590*/  ISETP.GT.U32.AND P0, PT, R8, 0x1, PT ;  /* 0x000000010800780c */ /* 0x000fda0003f04070 */
[----:B0-----:R-:W-:Y:S05]  /*05a0*/  @P0 EXIT ;  /* 0x000000000000094d */ /* 0x001fea0003800000 */
[----:B------:R-:W-:Y:S01]  /*05b0*/  ULDC.64 UR4, c[0x0][0x650] ;  /* 0x0001940000047ab9 */ /* 0x000fe20000000a00 */
[----:B------:R-:W-:Y:S01]  /*05c0*/  PRMT R0, RZ, 0x7610, R0 ;  /* 0x00007610ff007816 */ /* 0x000fe20000000000 */
[----:B------:R-:W-:Y:S01]  /*05d0*/  IMAD.MOV.U32 R74, RZ, RZ, -0x1 ;  /* 0xffffffffff4a7424 */ /* 0x000fe200078e00ff */
[----:B------:R-:W-:Y:S01]  /*05e0*/  ISETP.GE.U32.AND P0, PT, R16, UR4, PT ;  /* 0x0000000410007c0c */ /* 0x000fe2000bf06070 */
[----:B------:R-:W-:Y:S02]  /*05f0*/  IMAD.MOV.U32 R75, RZ, RZ, -0x1 ;  /* 0xffffffffff4b7424 */ /* 0x000fe400078e00ff */
[----:B------:R-:W-:Y:S01]  /*0600*/  IMAD.MOV.U32 R73, RZ, RZ, -0x1 ;  /* 0xffffffffff497424 */ /* 0x000fe200078e00ff */
[----:B------:R-:W-:-:S13]  /*0610*/  ISETP.GE.U32.AND.EX P0, PT, R17, UR5, PT, P0 ;  /* 0x0000000511007c0c */ /* 0x000fda000bf06100 */
[----:B------:R-:W-:Y:S05]  /*0620*/  @P0 BRA `(.L_x_4) ;  /* 0x0000000400540947 */ /* 0x000fea0003800000 */
[----:B------:R-:W0:Y:S01]  /*0630*/  LDC.64 R14, c[0x0][0x628] ;  /* 0x00018a00ff0e7b82 */ /* 0x000e220000000a00 */
[----:B------:R-:W-:Y:S02]  /*0640*/  IMAD.MOV.U32 R6, RZ, RZ, R16 ;  /* 0x000000ffff067224 */ /* 0x000fe400078e0010 */
[----:B------:R-:W-:-:S05]  /*0650*/  IMAD.MOV.U32 R7, RZ, RZ, R17 ;  /* 0x000000ffff077224 */ /* 0x000fca00078e0011 */
[----:B------:R-:W1:Y:S08]  /*0660*/  LDC R0, c[0x0][0x630] ;  /* 0x00018c00ff007b82 */ /* 0x000e700000000800 */
[----:B------:R-:W2:Y:S01]  /*0670*/  LDC.64 R20, c[0x0][0x620] ;  /* 0x00018800ff147b82 */ /* 0x000ea20000000a00 */
[----:B0-----:R-:W-:-:S04]  /*0680*/  ISETP.NE.U32.AND P0, PT, R14, RZ, PT ;  /* 0x000000ff0e00720c */ /* 0x001fc80003f05070 */
[----:B------:R-:W-:-:S13]  /*0690*/  ISETP.NE.AND.EX P0, PT, R15, RZ, PT, P0 ;  /* 0x000000ff0f00720c */ /* 0x000fda0003f05300 */
[----:B-12---:R-:W-:Y:S05]  /*06a0*/  @!P0 BRA `(.L_x_5) ;  /* 0x0000000000288947 */ /* 0x006fea0003800000 */
[----:B------:R-:W0:Y:S02]  /*06b0*/  LDC R11, c[0x0][0x634] ;  /* 0x00018d00ff0b7b82 */ /* 0x000e240000000800 */
[----:B0-----:R-:W-:-:S05]  /*06c0*/  IADD3 R11, P0, R16, R11, RZ ;  /* 0x0000000b100b7210 */ /* 0x001fca0007f1e0ff */
[----:B------:R-:W-:-:S04]  /*06d0*/  IMAD.X R13, RZ, RZ, R17, P0 ;  /* 0x000000ffff0d7224 */ /* 0x000fc800000e0611 */
[----:B------:R-:W-:-:S04]  /*06e0*/  IMAD.WIDE.U32 R6, R13, R14, RZ ;  /* 0x0000000e0d067225 */ /* 0x000fc800078e00ff */
[----:B------:R-:W-:-:S04]  /*06f0*/  IMAD.WIDE.U32 R8, P0, R11, R15, R6 ;  /* 0x0000000f0b087225 */ /* 0x000fc80007800006 */
[----:B------:R-:W-:-:S04]  /*0700*/  IMAD.WIDE.U32 R6, R11, R14, RZ ;  /* 0x0000000e0b067225 */ /* 0x000fc800078e00ff */
[----:B------:R-:W-:Y:S01]  /*0710*/  IMAD.X R11, RZ, RZ, RZ, P0 ;  /* 0x000000ffff0b7224 */ /* 0x000fe200000e06ff */
[----:B------:R-:W-:Y:S01]  /*0720*/  IADD3 RZ, P0, R7, R8, RZ ;  /* 0x0000000807ff7210 */ /* 0x000fe20007f1e0ff */
[----:B------:R-:W-:-:S04]  /*0730*/  IMAD.MOV.U32 R10, RZ, RZ, R9 ;  /* 0x000000ffff0a7224 */ /* 0x000fc800078e0009 */
[----:B------:R-:W-:-:S08]  /*0740*/  IMAD.WIDE.U32.X R6, R13, R15, R10, P0 ;  /* 0x0000000f0d067225 */ /* 0x000fd000000e040a */
.L_x_5:
[-CC-:B------:R-:W-:Y:S01]  /*0750*/  SHF.R.U64 R73, R6, R0.reuse, R7.reuse ;  /* 0x0000000006497219 */ /* 0x180fe20000001207 */
[----:B------:R-:W0:Y:S01]  /*0760*/  LDC R10, c[0x0][0x618] ;  /* 0x00018600ff0a7b82 */ /* 0x000e220000000800 */
[----:B------:R-:W-:Y:S01]  /*0770*/  SHF.R.U32.HI R5, RZ, R0, R7 ;  /* 0x00000000ff057219 */ /* 0x000fe20000011607 */
[----:B------:R-:W-:Y:S01]  /*0780*/  ULDC UR4, c[0x0][0x150] ;  /* 0x0000540000047ab9 */ /* 0x000fe20000000800 */
[----:B------:R-:W-:Y:S02]  /*0790*/  IADD3 R9, P0, RZ, -R73, RZ ;  /* 0x80000049ff097210 */ /* 0x000fe40007f1e0ff */
[----:B------:R-:W-:-:S03]  /*07a0*/  I2FP.F32.U32 R0, R4 ;  /* 0x0000000400007245 */ /* 0x000fc60000201000 */
[----:B------:R-:W1:Y:S01]  /*07b0*/  LDC.64 R28, c[0x0][0x640] ;  /* 0x00019000ff1c7b82 */ /* 0x000e620000000a00 */
[----:B------:R-:W-:Y:S02]  /*07c0*/  IMAD.X R11, RZ, RZ, ~R5, P0 ;  /* 0x000000ffff0b7224 */ /* 0x000fe400000e0e05 */
[----:B------:R-:W-:Y:S01]  /*07d0*/  FMUL R0, R0, UR4 ;  /* 0x0000000400007c20 */ /* 0x000fe20008400000 */
[----:B------:R-:W-:Y:S01]  /*07e0*/  IMAD.WIDE.U32 R6, R9, R20, R16 ;  /* 0x0000001409067225 */ /* 0x000fe200078e0010 */
[----:B------:R-:W-:-:S03]  /*07f0*/  ULDC UR4, c[0x0][0x154] ;  /* 0x0000550000047ab9 */ /* 0x000fc60000000800 */
[----:B------:R-:W-:Y:S01]  /*0800*/  IMAD R8, R11, R20, RZ ;  /* 0x000000140b087224 */ /* 0x000fe200078e02ff */
[----:B------:R-:W2:Y:S01]  /*0810*/  LDC R5, c[0x0][0x144] ;  /* 0x00005100ff057b82 */ /* 0x000ea20000000800 */
[----:B------:R-:W3:Y:S02]  /*0820*/  F2I.U32.TRUNC.NTZ R0, R0 ;  /* 0x0000000000007305 */ /* 0x000ee4000020f000 */
[----:B------:R-:W-:-:S04]  /*0830*/  IMAD R9, R9, R21, R8 ;  /* 0x0000001509097224 */ /* 0x000fc800078e0208 */
[----:B------:R-:W-:Y:S01]  /*0840*/  IMAD.IADD R7, R7, 0x1, R9 ;  /* 0x0000000107077824 */ /* 0x000fe200078e0209 */
[----:B------:R-:W4:Y:S01]  /*0850*/  LDC R12, c[0x0][0x608] ;  /* 0x00018200ff0c7b82 */ /* 0x000f220000000800 */
[----:B------:R-:W-:-:S03]  /*0860*/  IMAD.MOV.U32 R9, RZ, RZ, -0x1 ;  /* 0xffffffffff097424 */ /* 0x000fc600078e00ff */
[-CC-:B0-----:R-:W-:Y:S02]  /*0870*/  SHF.R.U64 R20, R6, R10.reuse, R7.reuse ;  /* 0x0000000a06147219 */ /* 0x181fe40000001207 */
[----:B------:R-:W-:Y:S02]  /*0880*/  I2FP.F32.U32 R6, R3 ;  /* 0x0000000300067245 */ /* 0x000fe40000201000 */
[----:B------:R-:W0:Y:S01]  /*0890*/  LDC R26, c[0x0][0x658] ;  /* 0x00019600ff1a7b82 */ /* 0x000e220000000800 */
[----:B-1----:R-:W-:Y:S01]  /*08a0*/  ISETP.NE.U32.AND P0, PT, R28, RZ, PT ;  /* 0x000000ff1c00720c */ /* 0x002fe20003f05070 */
[----:B---3--:R-:W-:Y:S01]  /*08b0*/  IMAD.MOV R8, RZ, RZ, -R0 ;  /* 0x000000ffff087224 */ /* 0x008fe200078e0a00 */
[----:B------:R-:W-:Y:S01]  /*08c0*/  SHF.R.U32.HI R7, RZ, R10, R7 ;  /* 0x0000000aff077219 */ /* 0x000fe20000011607 */
[----:B------:R-:W-:Y:S01]  /*08d0*/  FMUL R6, R6, UR4 ;  /* 0x0000000406067c20 */ /* 0x000fe20008400000 */
[----:B------:R-:W-:-:S03]  /*08e0*/  ISETP.NE.AND.EX P0, PT, R29, RZ, PT, P0 ;  /* 0x000000ff1d00720c */ /* 0x000fc60003f05300 */
[----:B------:R-:W1:Y:S01]  /*08f0*/  LDC R14, c[0x0][0x148] ;  /* 0x00005200ff0e7b82 */ /* 0x000e620000000800 */
[----:B--2---:R-:W-:-:S07]  /*0900*/  IMAD R0, R5, R8, R4 ;  /* 0x0000000805007224 */ /* 0x004fce00078e0204 */
[----:B------:R-:W2:Y:S01]  /*0910*/  LDC R24, c[0x0][0x600] ;  /* 0x00018000ff187b82 */ /* 0x000ea20000000800 */
[-CC-:B----4-:R-:W-:Y:S02]  /*0920*/  SHF.R.U64 R30, R20, R12.reuse, R7.reuse ;  /* 0x0000000c141e7219 */ /* 0x190fe40000001207 */
[----:B------:R-:W-:Y:S01]  /*0930*/  SHF.R.U32.HI R5, RZ, R12, R7 ;  /* 0x0000000cff057219 */ /* 0x000fe20000011607 */
[----:B------:R-:W-:Y:S01]  /*0940*/  IMAD.MOV.U32 R7, RZ, RZ, 0x1 ;  /* 0x00000001ff077424 */ /* 0x000fe200078e00ff */
[----:B------:R3:W4:Y:S03]  /*0950*/  F2I.U32.TRUNC.NTZ R12, R6 ;  /* 0x00000006000c7305 */ /* 0x000726000020f000 */
[----:B------:R-:W1:Y:S01]  /*0960*/  LDC R15, c[0x0][0x648] ;  /* 0x00019200ff0f7b82 */ /* 0x000e620000000800 */
[-C--:B0-----:R-:W-:Y:S02]  /*0970*/  SHF.L.U32 R4, R9, R26.reuse, RZ ;  /* 0x0000001a09047219 */ /* 0x081fe400000006ff */
[----:B------:R-:W-:-:S02]  /*0980*/  SHF.R.U64 R32, R30, R26, R5 ;  /* 0x0000001a1e207219 */ /* 0x000fc40000001205 */
[----:B------:R-:W-:Y:S02]  /*0990*/  LOP3.LUT R11, RZ, R4, RZ, 0x33, !PT ;  /* 0x00000004ff0b7212 */ /* 0x000fe400078e33ff */
[-C--:B------:R-:W-:Y:S01]  /*09a0*/  SHF.R.U32.HI R5, RZ, R26.reuse, R5 ;  /* 0x0000001aff057219 */ /* 0x080fe20000011605 */
[----:B------:R-:W0:Y:S01]  /*09b0*/  LDC R21, c[0x0][0x638] ;  /* 0x00018e00ff157b82 */ /* 0x000e220000000800 */
[----:B------:R-:W-:Y:S01]  /*09c0*/  SHF.L.U32 R10, R7, R26, RZ ;  /* 0x0000001a070a7219 */ /* 0x000fe200000006ff */
[----:B------:R-:W-:-:S06]  /*09d0*/  IMAD.MOV.U32 R4, RZ, RZ, R32 ;  /* 0x000000ffff047224 */ /* 0x000fcc00078e0020 */
[----:B------:R-:W0:Y:S01]  /*09e0*/  LDC R74, c[0x0][0x610] ;  /* 0x00018400ff4a7b82 */ /* 0x000e220000000800 */
[----:B---34-:R-:W-:Y:S05]  /*09f0*/  @!P0 BRA `(.L_x_6) ;  /* 0x0000000000288947 */ /* 0x018fea0003800000 */
[----:B------:R-:W3:Y:S02]  /*0a00*/  LDC R9, c[0x0][0x64c] ;  /* 0x00019300ff097b82 */ /* 0x000ee40000000800 */
[----:B---3--:R-:W-:-:S05]  /*0a10*/  IADD3 R9, P0, R32, R9, RZ ;  /* 0x0000000920097210 */ /* 0x008fca0007f1e0ff */
        /* <DEDUP_REMOVED lines=8> */
.L_x_6:
[----:B-1----:R-:W-:Y:S01]  /*0aa0*/  SHF.R.U64 R4, R4, R15, R5 ;  /* 0x0000000f04047219 */ /* 0x002fe20000001205 */
[----:B--2---:R-:W-:Y:S01]  /*0ab0*/  VIADD R5, R24, 0xffffffff ;  /* 0xffffffff18057836 */ /* 0x004fe20000000000 */
[----:B------:R-:W-:Y:S01]  /*0ac0*/  LOP3.LUT R11, R30, R11, RZ, 0xc0, !PT ;  /* 0x0000000b1e0b7212 */ /* 0x000fe200078ec0ff */
[----:B------:R-:W-:Y:S02]  /*0ad0*/  IMAD.MOV R12, RZ, RZ, -R12 ;  /* 0x000000ffff0c7224 */ /* 0x000fe400078e0a0c */
[----:B------:R-:W-:Y:S01]  /*0ae0*/  IMAD.MOV R6, RZ, RZ, -R4 ;  /* 0x000000ffff067224 */ /* 0x000fe200078e0a04 */
[----:B------:R-:W-:Y:S01]  /*0af0*/  LOP3.LUT R5, R20, R5, RZ, 0xc0, !PT ;  /* 0x0000000514057212 */ /* 0x000fe200078ec0ff */
[----:B------:R-:W-:Y:S02]  /*0b00*/  @P3 IMAD R0, R14, R12, R3 ;  /* 0x0000000c0e003224 */ /* 0x000fe400078e0203 */
[----:B------:R-:W-:Y:S02]  /*0b10*/  IMAD R11, R10, R4, R11 ;  /* 0x000000040a0b7224 */ /* 0x000fe400078e020b */
[----:B0-----:R-:W-:-:S02]  /*0b20*/  IMAD R3, R6, R21, R32 ;  /* 0x0000001506037224 */ /* 0x001fc400078e0220 */
[----:B------:R-:W-:Y:S02]  /*0b30*/  IMAD R74, R11, R74, R0 ;  /* 0x0000004a0b4a7224 */ /* 0x000fe400078e0200 */
[----:B------:R-:W-:Y:S02]  /*0b40*/  IMAD R3, R3, R24, R5 ;  /* 0x0000001803037224 */ /* 0x000fe400078e0205 */
[----:B------:R-:W-:-:S03]  /*0b50*/  IMAD.MOV.U32 R0, RZ, RZ, 0x1 ;  /* 0x00000001ff007424 */ /* 0x000fc600078e00ff */
[----:B------:R-:W-:Y:S02]  /*0b60*/  SEL R75, R3, R74, !P3 ;  /* 0x0000004a034b7207 */ /* 0x000fe40005800000 */
[----:B------:R-:W-:-:S07]  /*0b70*/  SEL R74, R74, R3, !P3 ;  /* 0x000000034a4a7207 */ /* 0x000fce0005800000 */
.L_x_4:
[----:B------:R-:W-:-:S08]  /*0b80*/  NOP ;  /* 0x0000000000007918 */ /* 0x000fd00000000000 */
[----:B------:R-:W0:Y:S02]  /*0b90*/  USETMAXREG.TRY_ALLOC.CTAPOOL UP0, 0xe8 ;  /* 0x000000e8000079c8 */ /* 0x000e240008000600 */
[----:B0-----:R-:W-:-:S13]  /*0ba0*/  PLOP3.LUT P0, PT, PT, PT, UP0, 0x80, 0x0 ;  /* 0x000000000000781c */ /* 0x001fda0003f0f008 */
[----:B------:R-:W-:Y:S05]  /*0bb0*/  @!P0 BRA `(.L_x_4) ;  /* 0xfffffffc00f08947 */ /* 0x000fea000383ffff */
[----:B------:R-:W-:Y:S01]  /*0bc0*/  ULDC.64 UR4, c[0x0][0x598] ;  /* 0x0001660000047ab9 */ /* 0x000fe20000000a00 */
[----:B------:R-:W-:Y:S01]  /*0bd0*/  ULDC.64 UR36, c[0x0][0x208] ;  /* 0x0000820000247ab9 */ /* 0x000fe20000000a00 */
[----:B------:R-:W-:-:S04]  /*0be0*/  ISETP.NE.U32.AND P0, PT, RZ, UR4, PT ;  /* 0x00000004ff007c0c */ /* 0x000fc8000bf05070 */
[----:B------:R-:W-:-:S13]  /*0bf0*/  ISETP.NE.AND.EX P0, PT, RZ, UR5, PT, P0 ;  /* 0x00000005ff007c0c */ /* 0x000fda000bf05300 */
[----:B------:R-:W-:Y:S05]  /*0c00*/  @!P0 BRA `(.L_x_7) ;  /* 0x00000000001c8947 */ /* 0x000fea0003800000 */
[----:B------:R-:W0:Y:S02]  /*0c10*/  LDC.64 R4, c[0x0][0x598] ;  /* 0x00016600ff047b82 */ /* 0x000e240000000a00 */
[----:B0-----:R-:W2:Y:S02]  /*0c20*/  LDG.E.64 R4, desc[UR36][R4.64] ;  /* 0x0000002404047981 */ /* 0x001ea4000c1e1b00 */
[----:B--2---:R-:W-:-:S04]  /*0c30*/  ISETP.NE.U32.AND P0, PT, R4, RZ, PT ;  /* 0x000000ff0400720c */ /* 0x004fc80003f05070 */
[----:B------:R-:W-:-:S13]  /*0c40*/  ISETP.NE.AND.EX P0, PT, R5, RZ, PT, P0 ;  /* 0x000000ff0500720c */ /* 0x000fda0003f05300 */
[----:B------:R-:W-:Y:S05]  /*0c50*/  @!P0 BRA `(.L_x_7) ;  /* 0x0000000000088947 */ /* 0x000fea0003800000 */
[----:B------:R0:W5:Y:S01]  /*0c60*/  LD.E R23, desc[UR36][R4.64] ;  /* 0x0000002404177980 */ /* 0x000162000c101900 */
[----:B------:R-:W-:Y:S05]  /*0c70*/  BRA `(.L_x_8) ;  /* 0x0000000000247947 */ /* 0x000fea0003800000 */
.L_x_7:
[----:B------:R-:W-:Y:S02]  /*0c80*/  ULDC.64 UR4, c[0x0][0x588] ;  /* 0x0001620000047ab9 */ /* 0x000fe40000000a00 */
[----:B------:R-:W-:-:S04]  /*0c90*/  ISETP.NE.U32.AND P0, PT, RZ, UR4, PT ;  /* 0x00000004ff007c0c */ /* 0x000fc8000bf05070 */
[----:B------:R-:W-:-:S13]  /*0ca0*/  ISETP.NE.AND.EX P0, PT, RZ, UR5, PT, P0 ;  /* 0x00000005ff007c0c */ /* 0x000fda000bf05300 */
[----:B------:R-:W-:Y:S05]  /*0cb0*/  @!P0 BRA `(.L_x_9) ;  /* 0x00000000000c8947 */ /* 0x000fea0003800000 */
[----:B------:R-:W0:Y:S02]  /*0cc0*/  LDC.64 R4, c[0x0][0x588] ;  /* 0x00016200ff047b82 */ /* 0x000e240000000a00 */
[----:B0-----:R1:W5:Y:S01]  /*0cd0*/  LDG.E R23, desc[UR36][R4.64] ;  /* 0x0000002404177981 */ /* 0x001362000c1e1900 */
[----:B------:R-:W-:Y:S05]  /*0ce0*/  BRA `(.L_x_8) ;  /* 0x0000000000087947 */ /* 0x000fea0003800000 */
.L_x_9:
[----:B------:R-:W-:Y:S02]  /*0cf0*/  ULDC UR4, c[0x0][0x580] ;  /* 0x0001600000047ab9 */ /* 0x000fe40000000800 */
[----:B------:R-:W-:-:S07]  /*0d00*/  IMAD.U32 R23, RZ, RZ, UR4 ;  /* 0x00000004ff177e24 */ /* 0x000fce000f8e00ff */
.L_x_8:
[----:B------:R-:W-:Y:S02]  /*0d10*/  ULDC.64 UR4, c[0x0][0x5a0] ;  /* 0x0001680000047ab9 */ /* 0x000fe40000000a00 */
[----:B------:R-:W-:-:S04]  /*0d20*/  ISETP.NE.U32.AND P0, PT, RZ, UR4, PT ;  /* 0x00000004ff007c0c */ /* 0x000fc8000bf05070 */
[----:B------:R-:W-:-:S13]  /*0d30*/  ISETP.NE.AND.EX P0, PT, RZ, UR5, PT, P0 ;  /* 0x00000005ff007c0c */ /* 0x000fda000bf05300 */
[----:B------:R-:W-:Y:S05]  /*0d40*/  @!P0 BRA `(.L_x_10) ;  /* 0x00000000001c8947 */ /* 0x000fea0003800000 */
[----:B01----:R-:W0:Y:S02]  /*0d50*/  LDC.64 R4, c[0x0][0x5a0] ;  /* 0x00016800ff047b82 */ /* 0x003e240000000a00 */
[----:B0-----:R-:W2:Y:S02]  /*0d60*/  LDG.E.64 R4, desc[UR36][R4.64] ;  /* 0x0000002404047981 */ /* 0x001ea4000c1e1b00 */
[----:B--2---:R-:W-:-:S04]  /*0d70*/  ISETP.NE.U32.AND P0, PT, R4, RZ, PT ;  /* 0x000000ff0400720c */ /* 0x004fc80003f05070 */
[----:B------:R-:W-:-:S13]  /*0d80*/  ISETP.NE.AND.EX P0, PT, R5, RZ, PT, P0 ;  /* 0x000000ff0500720c */ /* 0x000fda0003f05300 */
[----:B------:R-:W-:Y:S05]  /*0d90*/  @!P0 BRA `(.L_x_10) ;  /* 0x0000000000088947 */ /* 0x000fea0003800000 */
[----:B------:R0:W5:Y:S01]  /*0da0*/  LD.E R72, desc[UR36][R4.64] ;  /* 0x0000002404487980 */ /* 0x000162000c101900 */
[----:B------:R-:W-:Y:S05]  /*0db0*/  BRA `(.L_x_11) ;  /* 0x0000000000247947 */ /* 0x000fea0003800000 */
.L_x_10:
[----:B------:R-:W-:Y:S02]  /*0dc0*/  ULDC.64 UR4, c[0x0][0x590] ;  /* 0x0001640000047ab9 */ /* 0x000fe40000000a00 */
[----:B------:R-:W-:-:S04]  /*0dd0*/  ISETP.NE.U32.AND P0, PT, RZ, UR4, PT ;  /* 0x00000004ff007c0c */ /* 0x000fc8000bf05070 */
[----:B------:R-:W-:-:S13]  /*0de0*/  ISETP.NE.AND.EX P0, PT, RZ, UR5, PT, P0 ;  /* 0x00000005ff007c0c */ /* 0x000fda000bf05300 */
[----:B------:R-:W-:Y:S05]  /*0df0*/  @!P0 BRA `(.L_x_12) ;  /* 0x00000000000c8947 */ /* 0x000fea0003800000 */
[----:B01----:R-:W0:Y:S02]  /*0e00*/  LDC.64 R4, c[0x0][0x590] ;  /* 0x00016400ff047b82 */ /* 0x003e240000000a00 */
[----:B0-----:R1:W5:Y:S01]  /*0e10*/  LDG.E R72, desc[UR36][R4.64] ;  /* 0x0000002404487981 */ /* 0x001362000c1e1900 */
[----:B------:R-:W-:Y:S05]  /*0e20*/  BRA `(.L_x_11) ;  /* 0x0000000000087947 */ /* 0x000fea0003800000 */
.L_x_12:
[----:B------:R-:W-:Y:S02]  /*0e30*/  ULDC UR4, c[0x0][0x584] ;  /* 0x0001610000047ab9 */ /* 0x000fe40000000800 */
[----:B------:R-:W-:-:S07]  /*0e40*/  IMAD.U32 R72, RZ, RZ, UR4 ;  /* 0x00000004ff487e24 */ /* 0x000fce000f8e00ff */
.L_x_11:
[----:B------:R-:W-:-:S13]  /*0e50*/  LOP3.LUT P0, RZ, R0, 0xff, RZ, 0xc0, !PT ;  /* 0x000000ff00ff7812 */ /* 0x000fda000780c0ff */
[----:B------:R-:W-:Y:S05]  /*0e60*/  @!P0 EXIT ;  /* 0x000000000000894d */ /* 0x000fea0003800000 */
[----:B------:R-:W-:Y:S01]  /*0e70*/  ULDC UR4, c[0x0][0x28c] ;  /* 0x0000a30000047ab9 */ /* 0x000fe20000000800 */
[----:B------:R-:W-:Y:S01]  /*0e80*/  LOP3.LUT R88, R19, 0x1, RZ, 0xfc, !PT ;  /* 0x0000000113587812 */ /* 0x000fe200078efcff */
[----:B------:R-:W-:Y:S01]  /*0e90*/  UIADD3 UR4, UR4, 0x7f, URZ ;  /* 0x0000007f04047890 */ /* 0x000fe2000fffe03f */
[----:B------:R-:W-:Y:S01]  /*0ea0*/  UMOV UR38, URZ ;  /* 0x0000003f00267c82 */ /* 0x000fe20008000000 */
[----:B------:R-:W-:Y:S02]  /*0eb0*/  UMOV UR39, URZ ;  /* 0x0000003f00277c82 */ /* 0x000fe40008000000 */
[----:B------:R-:W-:-:S04]  /*0ec0*/  USHF.R.S32.HI UR5, URZ, 0x1f, UR4 ;  /* 0x0000001f3f057899 */ /* 0x000fc80008011404 */
[----:B------:R-:W-:-:S04]  /*0ed0*/  ULEA.HI UR5, UR5, UR4, URZ, 0x7 ;  /* 0x0000000405057291 */ /* 0x000fc8000f8f383f */
[----:B------:R-:W-:-:S12]  /*0ee0*/  USHF.R.S32.HI UR40, URZ, 0x7, UR5 ;  /* 0x000000073f287899 */ /* 0x000fd80008011405 */
.L_x_110:
[----:B------:R-:W-:Y:S01]  /*0ef0*/  LOP3.LUT R0, R18, 0x80, RZ, 0xc0, !PT ;  /* 0x0000008012007812 */ /* 0x000fe200078ec0ff */
[----:B--2---:R-:W2:Y:S01]  /*0f00*/  S2UR UR7, SR_CgaCtaId ;  /* 0x00000000000779c3 */ /* 0x004ea20000008800 */
[----:B------:R-:W-:Y:S02]  /*0f10*/  UMOV UR6, 0x400 ;  /* 0x0000040000067882 */ /* 0x000fe40000000000 */
[----:B------:R-:W-:-:S06]  /*0f20*/  SHF.R.U32.HI R0, RZ, 0x7, R0 ;  /* 0x00000007ff007819 */ /* 0x000fcc0000011600 */
[----:B------:R-:W3:Y:S01]  /*0f30*/  SHFL.IDX PT, R0, R0, RZ, 0x1f ;  /* 0x00001fff00007589 */ /* 0x000ee200000e0000 */
[----:B--2---:R-:W-:Y:S01]  /*0f40*/  ULEA UR42, UR7, UR6, 0x18 ;  /* 0x00000006072a7291 */ /* 0x004fe2000f8ec03f */
[----:B---3--:R-:W-:-:S13]  /*0f50*/  R2UR UR4, R0 ;  /* 0x00000000000472ca */ /* 0x008fda00000e0000 */
[----:B------:R-:W-:-:S04]  /*0f60*/  ULEA.HI UR5, UR4, UR4, URZ, 0x1 ;  /* 0x0000000404057291 */ /* 0x000fc8000f8f083f */
[----:B------:R-:W-:-:S04]  /*0f70*/  ULOP3.LUT UR5, UR5, 0x7fffe, URZ, 0xc0, !UPT ;  /* 0x0007fffe05057892 */ /* 0x000fc8000f8ec03f */
[----:B------:R-:W-:-:S03]  /*0f80*/  UIADD3 UR5, UR4, -UR5, URZ ;  /* 0x8000000504057290 */ /* 0x000fc6000fffe03f */
[----:B------:R-:W-:Y:S01]  /*0f90*/  ULDC UR4, c[0x0][0x28c] ;  /* 0x0000a30000047ab9 */ /* 0x000fe20000000800 */
[----:B------:R-:W-:Y:S01]  /*0fa0*/  ULEA UR5, UR5, UR42, 0xd ;  /* 0x0000002a05057291 */ /* 0x000fe2000f8e683f */
[----:B------:R-:W-:-:S03]  /*0fb0*/  ISETP.LT.AND P0, PT, RZ, UR4, PT ;  /* 0x00000004ff007c0c */ /* 0x000fc6000bf01270 */
[----:B------:R-:W-:-:S04]  /*0fc0*/  UIADD3 UR5, UR5, 0x100, URZ ;  /* 0x0000010005057890 */ /* 0x000fc8000fffe03f */
[----:B------:R-:W-:-:S04]  /*0fd0*/  USHF.R.U32.HI UR5, URZ, 0x4, UR5 ;  /* 0x000000043f057899 */ /* 0x000fc80008011605 */
[----:B------:R-:W-:Y:S02]  /*0fe0*/  ULOP3.LUT UR41, UR5, 0x3fff, URZ, 0xc0, !UPT ;  /* 0x00003fff05297892 */ /* 0x000fe4000f8ec03f */
[----:B0----5:R-:W-:Y:S10]  /*0ff0*/  @P0 BRA `(.L_x_13) ;  /* 0x0000000000400947 */ /* 0x021ff40003800000 */
[----:B------:R-:W-:Y:S01]  /*1000*/  MOV R0, 0x0 ;  /* 0x0000000000007802 */ /* 0x000fe20000000f00 */
[----:B------:R-:W-:Y:S01]  /*1010*/  ULDC.64 UR4, c[0x4][0x68] ;  /* 0x01001a0000047ab9 */ /* 0x000fe20000000a00 */
[----:B------:R-:W-:Y:S01]  /*1020*/  ULDC.64 UR6, c[0x4][0x8] ;  /* 0x0100020000067ab9 */ /* 0x000fe20000000a00 */
[----:B01----:R-:W-:Y:S01]  /*1030*/  IMAD.U32 R4, RZ, RZ, UR4 ;  /* 0x00000004ff047e24 */ /* 0x003fe2000f8e00ff */
[----:B------:R0:W1:Y:S01]  /*1040*/  LDC.64 R14, c[0x4][R0] ;  /* 0x01000000000e7b82 */ /* 0x0000620000000a00 */
[----:B------:R-:W-:Y:S01]  /*1050*/  IMAD.U32 R5, RZ, RZ, UR5 ;  /* 0x00000005ff057e24 */ /* 0x000fe2000f8e00ff */
[----:B------:R-:W-:Y:S01]  /*1060*/  ULDC.64 UR4, c[0x4][0x70] ;  /* 0x01001c0000047ab9 */ /* 0x000fe20000000a00 */
[----:B------:R-:W-:Y:S02]  /*1070*/  IMAD.U32 R10, RZ, RZ, UR6 ;  /* 0x00000006ff0a7e24 */ /* 0x000fe4000f8e00ff */
[----:B------:R-:W-:Y:S02]  /*1080*/  IMAD.U32 R6, RZ, RZ, UR4 ;  /* 0x00000004ff067e24 */ /* 0x000fe4000f8e00ff */
[----:B------:R-:W-:-:S02]  /*1090*/  IMAD.U32 R7, RZ, RZ, UR5 ;  /* 0x00000005ff077e24 */ /* 0x000fc4000f8e00ff */
[----:B------:R-:W-:Y:S02]  /*10a0*/  IMAD.U32 R11, RZ, RZ, UR7 ;  /* 0x00000007ff0b7e24 */ /* 0x000fe4000f8e00ff */
[----:B------:R-:W-:Y:S02]  /*10b0*/  IMAD.MOV.U32 R8, RZ, RZ, 0x1e1 ;  /* 0x000001e1ff087424 */ /* 0x000fe400078e00ff */
[----:B------:R-:W-:Y:S02]  /*10c0*/  IMAD.MOV.U32 R12, RZ, RZ, 0x1 ;  /* 0x00000001ff0c7424 */ /* 0x000fe400078e00ff */
[----:B0-----:R-:W-:-:S07]  /*10d0*/  IMAD.MOV.U32 R13, RZ, RZ, RZ ;  /* 0x000000ffff0d7224 */ /* 0x001fce00078e00ff */
[----:B------:R-:W-:-:S07]  /*10e0*/  LEPC R20, `(.L_x_13) ;  /* 0x000000001014794e */ /* 0x000fce0000000000 */
[----:B-1---5:R-:W-:Y:S05]  /*10f0*/  CALL.ABS.NOINC R14 ;  /* 0x000000000e007343 */ /* 0x022fea0003c00000 */
.L_x_13:
[----:B------:R-:W-:-:S13]  /*1100*/  ISETP.NE.AND P0, PT, R88, 0x3, PT ;  /* 0x000000035800780c */ /* 0x000fda0003f05270 */
[----:B------:R-:W-:Y:S05]  /*1110*/  @!P0 BRA `(.L_x_14) ;  /* 0x0000000000048947 */ /* 0x000fea0003800000 */
[----:B------:R-:W-:Y:S01]  /*1120*/  BPT.TRAP 0x1 ;  /* 0x000000040000795c */ /* 0x000fe20000300000 */
.L_x_14:
[----:B------:R-:W-:Y:S02]  /*1130*/  IMAD.U32 R3, RZ, RZ, UR39 ;  /* 0x00000027ff037e24 */ /* 0x000fe4000f8e00ff */
[----:B------:R-:W-:-:S03]  /*1140*/  IMAD.U32 R0, RZ, RZ, UR38 ;  /* 0x00000026ff007e24 */ /* 0x000fc6000f8e00ff */
[----:B------:R-:W-:Y:S02]  /*1150*/  LEA R3, R3, UR42, 0x3 ;  /* 0x0000002a03037c11 */ /* 0x000fe4000f8e18ff */
[----:B------:R-:W-:-:S04]  /*1160*/  SHF.L.U32 R0, R0, 0x1f, RZ ;  /* 0x0000001f00007819 */ /* 0x000fc800000006ff */
[----:B------:R2:W3:Y:S01]  /*1170*/  SYNCS.PHASECHK.TRANS64.TRYWAIT P1, [R3+URZ], R0 ;  /* 0x00000000030075a7 */ /* 0x0004e2000802017f */
[----:B------:R-:W-:Y:S05]  /*1180*/  @!P0 BRA `(.L_x_15) ;  /* 0x0000000000048947 */ /* 0x000fea0003800000 */
[----:B------:R-:W-:Y:S01]  /*1190*/  BPT.TRAP 0x1 ;  /* 0x000000040000795c */ /* 0x000fe20000300000 */
.L_x_15:
[----:B---3--:R-:W-:Y:S05]  /*11a0*/  @P1 BRA `(.L_x_16) ;  /* 0x0000000000081947 */ /* 0x008fea0003800000 */
[----:B------:R-:W3:Y:S02]  /*11b0*/  SYNCS.PHASECHK.TRANS64.TRYWAIT P1, [R3+URZ], R0 ;  /* 0x00000000030075a7 */ /* 0x000ee4000802017f */
[----:B---3--:R-:W-:Y:S05]  /*11c0*/  @!P1 BRA `(.L_x_17) ;  /* 0x0000007000709947 */ /* 0x008fea0003800000 */
.L_x_16:
[----:B------:R-:W-:-:S04]  /*11d0*/  UISETP.LT.AND UP0, UPT, UR40, 0x1, UPT ;  /* 0x000000012800788c */ /* 0x000fc8000bf01270 */
[----:B------:R-:W-:-:S04]  /*11e0*/  USEL UR4, UR40, 0x1, UP0 ;  /* 0x0000000128047887 */ /* 0x000fc80008000000 */
[----:B------:R-:W-:-:S06]  /*11f0*/  UIADD3 UR4, UR40, -UR4, URZ ;  /* 0x8000000428047290 */ /* 0x000fcc000fffe03f */
[----:B--23--:R-:W-:Y:S01]  /*1200*/  IMAD.U32 R0, RZ, RZ, UR4 ;  /* 0x00000004ff007e24 */ /* 0x00cfe2000f8e00ff */
[----:B------:R-:W-:Y:S05]  /*1210*/  WARPSYNC.ALL ;  /* 0x0000000000007948 */ /* 0x000fea0003800000 */
[----:B------:R-:W-:Y:S01]  /*1220*/  ISETP.GE.AND P1, PT, R0, 0x1, PT ;  /* 0x000000010000780c */ /* 0x000fe20003f26270 */
[----:B------:R-:W-:Y:S01]  /*1230*/  UIADD3 UR4, UR42, 0x30100, URZ ;  /* 0x000301002a047890 */ /* 0x000fe2000fffe03f */
[----:B------:R-:W-:Y:S01]  /*1240*/  WARPGROUP.ARRIVE ;  /* 0x00000000000079c5 */ /* 0x000fe20000000000 */
[----:B------:R-:W-:Y:S01]  /*1250*/  UMOV UR9, 0x40000040 ;  /* 0x4000004000097882 */ /* 0x000fe20000000000 */
[----:B------:R-:W-:Y:S01]  /*1260*/  UMOV UR11, 0x40000040 ;  /* 0x40000040000b7882 */ /* 0x000fe20000000000 */
[----:B------:R-:W-:Y:S01]  /*1270*/  USHF.R.U32.HI UR4, URZ, 0x4, UR4 ;  /* 0x000000043f047899 */ /* 0x000fe20008011604 */
[----:B------:R-:W-:Y:S01]  /*1280*/  UMOV UR15, UR11 ;  /* 0x0000000b000f7c82 */ /* 0x000fe20008000000 */
[----:B------:R-:W-:-:S02]  /*1290*/  UMOV UR13, 0x40000040 ;  /* 0x40000040000d7882 */ /* 0x000fc40000000000 */
[----:B------:R-:W-:Y:S02]  /*12a0*/  ULOP3.LUT UR5, UR4, 0x3fff, URZ, 0xc0, !UPT ;  /* 0x00003fff04057892 */ /* 0x000fe4000f8ec03f */
[----:B------:R-:W-:Y:S02]  /*12b0*/  ULOP3.LUT UR4, UR41, 0x10000, URZ, 0xfc, !UPT ;  /* 0x0001000029047892 */ /* 0x000fe4000f8efc3f */
[----:B------:R-:W-:Y:S02]  /*12c0*/  ULOP3.LUT UR5, UR5, 0x10000, URZ, 0xfc, !UPT ;  /* 0x0001000005057892 */ /* 0x000fe4000f8efc3f */
[----:B------:R-:W-:Y:S02]  /*12d0*/  UIMAD UR8, UR39, 0x1800, UR4 ;  /* 0x00001800270878a4 */ /* 0x000fe4000f8e0204 */
[----:B------:R-:W-:Y:S02]  /*12e0*/  ULEA UR6, UR39, UR5, 0x9 ;  /* 0x0000000527067291 */ /* 0x000fe4000f8e483f */
[----:B------:R-:W-:-:S02]  /*12f0*/  UIADD3 UR12, UR8, 0x400, URZ ;  /* 0x00000400080c7890 */ /* 0x000fc4000fffe03f */
[----:B------:R-:W-:-:S03]  /*1300*/  UIADD3 UR7, UR8, 0x800, URZ ;  /* 0x0000080008077890 */ /* 0x000fc6000fffe03f */
[----:B------:R-:W-:Y:S02]  /*1310*/  UMOV UR10, UR6 ;  /* 0x00000006000a7c82 */ /* 0x000fe40008000000 */
[----:B------:R-:W-:Y:S01]  /*1320*/  HGMMA.64x32x16.F32 R56, gdesc[UR8], RZ, !UPT, gsb0 ;  /* 0x00600000083879f0 */ /* 0x000fe2000c0008ff */
[----:B------:R-:W-:Y:S01]  /*1330*/  UMOV UR14, UR10 ;  /* 0x0000000a000e7c82 */ /* 0x000fe20008000000 */
[----:B------:R-:W-:Y:S01]  /*1340*/  UIADD3 UR9, UR8, 0x802, URZ ;  /* 0x0000080208097890 */ /* 0x000fe2000fffe03f */
[----:B------:R-:W-:Y:S02]  /*1350*/  WARPGROUP.DEPBAR.LE gsb0, 0x0 ;  /* 0x00008000000079c5 */ /* 0x000fe40000010000 */
[----:B------:R-:W-:-:S06]  /*1360*/  WARPGROUP.ARRIVE ;  /* 0x00000000000079c5 */ /* 0x000fcc0000000000 */
[----:B------:R-:W-:Y:S01]  /*1370*/  HGMMA.64x32x16.F32 R40, gdesc[UR12], RZ, !UPT, gsb0 ;  /* 0x006000000c2879f0 */ /* 0x000fe2000c0008ff */
[----:B------:R-:W-:Y:S01]  /*1380*/  UMOV UR14, UR10 ;  /* 0x0000000a000e7c82 */ /* 0x000fe20008000000 */
[----:B------:R-:W-:Y:S01]  /*1390*/  UMOV UR15, UR11 ;  /* 0x0000000b000f7c82 */ /* 0x000fe20008000000 */
[----:B------:R-:W-:Y:S01]  /*13a0*/  UMOV UR12, UR7 ;  /* 0x00000007000c7c82 */ /* 0x000fe20008000000 */
[----:B------:R-:W-:Y:S01]  /*13b0*/  UMOV UR13, 0x40000040 ;  /* 0x40000040000d7882 */ /* 0x000fe20000000000 */
[----:B------:R-:W-:Y:S02]  /*13c0*/  UIADD3 UR7, UR8, 0x402, URZ ;  /* 0x0000040208077890 */ /* 0x000fe4000fffe03f */
[----:B------:R-:W-:Y:S01]  /*13d0*/  UIADD3 UR10, UR6, 0x106, URZ ;  /* 0x00000106060a7890 */ /* 0x000fe2000fffe03f */
[----:B------:R-:W-:Y:S01]  /*13e0*/  UMOV UR11, 0x40000040 ;  /* 0x40000040000b7882 */ /* 0x000fe20000000000 */
[----:B------:R-:W-:Y:S02]  /*13f0*/  WARPGROUP.DEPBAR.LE gsb0, 0x0 ;  /* 0x00008000000079c5 */ /* 0x000fe40000010000 */
[----:B------:R-:W-:-:S06]  /*1400*/  WARPGROUP.ARRIVE ;  /* 0x00000000000079c5 */ /* 0x000fcc0000000000 */
[----:B------:R-:W-:Y:S01]  /*1410*/  HGMMA.64x32x16.F32 R24, gdesc[UR12], RZ, !UPT, gsb0 ;  /* 0x006000000c1879f0 */ /* 0x000fe2000c0008ff */
[----:B------:R-:W-:Y:S02]  /*1420*/  UIADD3 UR12, UR8, 0x2, URZ ;  /* 0x00000002080c7890 */ /* 0x000fe4000fffe03f */
[----:B------:R-:W-:Y:S01]  /*1430*/  UIADD3 UR14, UR6, 0x2, URZ ;  /* 0x00000002060e7890 */ /* 0x000fe2000fffe03f */
[----:B------:R-:W-:Y:S01]  /*1440*/  UMOV UR13, 0x40000040 ;  /* 0x40000040000d7882 */ /* 0x000fe20000000000 */
[----:B------:R-:W-:Y:S01]  /*1450*/  UMOV UR15, 0x40000040 ;  /* 0x40000040000f7882 */ /* 0x000fe20000000000 */
[----:B------:R-:W-:Y:S02]  /*1460*/  WARPGROUP.DEPBAR.LE gsb0, 0x0 ;  /* 0x00008000000079c5 */ /* 0x000fe40000010000 */
[----:B------:R-:W-:-:S06]  /*1470*/  WARPGROUP.ARRIVE ;  /* 0x00000000000079c5 */ /* 0x000fcc0000000000 */
[----:B------:R-:W-:Y:S01]  /*1480*/  HGMMA.64x32x16.F32 R56, gdesc[UR12], R56, gsb0 ;  /* 0x006000000c3879f0 */ /* 0x000fe20008000838 */
[----:B------:R-:W-:Y:S01]  /*1490*/  UMOV UR12, UR7 ;  /* 0x00000007000c7c82 */ /* 0x000fe20008000000 */
[----:B------:R-:W-:Y:S01]  /*14a0*/  UMOV UR13, 0x40000040 ;  /* 0x40000040000d7882 */ /* 0x000fe20000000000 */
[----:B------:R-:W-:Y:S01]  /*14b0*/  UIADD3 UR7, UR8, 0x404, URZ ;  /* 0x0000040408077890 */ /* 0x000fe2000fffe03f */
        /* <DEDUP_REMOVED lines=101> */
[----:B------:R-:W-:Y:S01]  /*1b10*/  UMOV UR9, 0x40000040 ;  /* 0x4000004000097882 */ /* 0x000fe20000000000 */
[----:B------:R-:W-:Y:S02]  /*1b20*/  WARPGROUP.DEPBAR.LE gsb0, 0x0 ;  /* 0x00008000000079c5 */ /* 0x000fe40000010000 */
[----:B------:R-:W-:-:S06]  /*1b30*/  WARPGROUP.ARRIVE ;  /* 0x00000000000079c5 */ /* 0x000fcc0000000000 */
[----:B------:R-:W-:Y:S01]  /*1b40*/  HGMMA.64x32x16.F32 R24, gdesc[UR12], R24, gsb0 ;  /* 0x006000000c1879f0 */ /* 0x000fe20008000818 */
[----:B------:R-:W-:-:S03]  /*1b50*/  UIADD3 UR12, UR8, 0x1406, URZ ;  /* 0x00001406080c7890 */ /* 0x000fc6000fffe03f */
[----:B------:R-:W-:Y:S01]  /*1b60*/  UMOV UR8, UR7 ;  /* 0x0000000700087c82 */ /* 0x000fe20008000000 */
[----:B------:R-:W-:Y:S02]  /*1b70*/  WARPGROUP.DEPBAR.LE gsb0, 0x0 ;  /* 0x00008000000079c5 */ /* 0x000fe40000010000 */
[----:B------:R-:W-:-:S06]  /*1b80*/  WARPGROUP.ARRIVE ;  /* 0x00000000000079c5 */ /* 0x000fcc0000000000 */
[----:B------:R-:W-:Y:S01]  /*1b90*/  HGMMA.64x32x16.F32 R56, gdesc[UR8], R56, gsb0 ;  /* 0x00600000083879f0 */ /* 0x000fe20008000838 */
[----:B------:R-:W-:Y:S01]  /*1ba0*/  UMOV UR8, UR6 ;  /* 0x0000000600087c82 */ /* 0x000fe20008000000 */
[----:B------:R-:W-:Y:S01]  /*1bb0*/  UMOV UR9, 0x40000040 ;  /* 0x4000004000097882 */ /* 0x000fe20000000000 */
[----:B------:R-:W-:Y:S02]  /*1bc0*/  WARPGROUP.DEPBAR.LE gsb0, 0x0 ;  /* 0x00008000000079c5 */ /* 0x000fe40000010000 */
[----:B------:R-:W-:-:S06]  /*1bd0*/  WARPGROUP.ARRIVE ;  /* 0x00000000000079c5 */ /* 0x000fcc0000000000 */
[----:B------:R-:W-:Y:S01]  /*1be0*/  HGMMA.64x32x16.F32 R40, gdesc[UR8], R40, gsb0 ;  /* 0x00600000082879f0 */ /* 0x000fe20008000828 */
[----:B------:R-:W-:Y:S01]  /*1bf0*/  UMOV UR8, UR12 ;  /* 0x0000000c00087c82 */ /* 0x000fe20008000000 */
[----:B------:R-:W-:Y:S01]  /*1c00*/  UMOV UR9, 0x40000040 ;  /* 0x4000004000097882 */ /* 0x000fe20000000000 */
[----:B------:R-:W-:Y:S02]  /*1c10*/  WARPGROUP.DEPBAR.LE gsb0, 0x0 ;  /* 0x00008000000079c5 */ /* 0x000fe40000010000 */
[----:B------:R-:W-:-:S06]  /*1c20*/  WARPGROUP.ARRIVE ;  /* 0x00000000000079c5 */ /* 0x000fcc0000000000 */
[----:B------:R-:W-:Y:S03]  /*1c30*/  HGMMA.64x32x16.F32 R24, gdesc[UR8], R24, gsb0 ;  /* 0x00600000081879f0 */ /* 0x000fe60008000818 */
[----:B------:R-:W-:Y:S02]  /*1c40*/  WARPGROUP.DEPBAR.LE gsb0, 0x0 ;  /* 0x00008000000079c5 */ /* 0x000fe40000010000 */
[----:B------:R-:W-:Y:S05]  /*1c50*/  @!P1 BRA `(.L_x_18) ;  /* 0x0000000c00089947 */ /* 0x000fea0003800000 */
[----:B------:R-:W-:-:S04]  /*1c60*/  UIADD3 UR6, UR39, 0x1, URZ ;  /* 0x0000000127067890 */ /* 0x000fc8000fffe03f */
[----:B------:R-:W-:-:S04]  /*1c70*/  UISETP.NE.AND UP0, UPT, UR6, 0x2, UPT ;  /* 0x000000020600788c */ /* 0x000fc8000bf05270 */
[----:B------:R-:W-:Y:S02]  /*1c80*/  USEL UR7, URZ, 0x1, UP0 ;  /* 0x000000013f077887 */ /* 0x000fe40008000000 */
[----:B------:R-:W-:Y:S02]  /*1c90*/  USEL UR6, UR6, URZ, UP0 ;  /* 0x0000003f06067287 */ /* 0x000fe40008000000 */
[----:B------:R-:W-:-:S06]  /*1ca0*/  ULOP3.LUT UR7, UR38, UR7, URZ, 0x3c, !UPT ;  /* 0x0000000726077292 */ /* 0x000fcc000f8e3c3f */
[----:B01----:R-:W-:Y:S01]  /*1cb0*/  IMAD.U32 R5, RZ, RZ, UR7 ;  /* 0x00000007ff057e24 */ /* 0x003fe2000f8e00ff */
[----:B------:R-:W-:-:S06]  /*1cc0*/  UMOV UR7, UR39 ;  /* 0x0000002700077c82 */ /* 0x000fcc0008000000 */
.L_x_25:
[----:B01----:R-:W-:Y:S05]  /*1cd0*/  @!P0 BRA `(.L_x_19) ;  /* 0x0000000000048947 */ /* 0x003fea0003800000 */
[----:B------:R-:W-:Y:S01]  /*1ce0*/  BPT.TRAP 0x1 ;  /* 0x000000040000795c */ /* 0x000fe20000300000 */
.L_x_19:
[----:B------:R-:W0:Y:S01]  /*1cf0*/  S2UR UR9, SR_CgaCtaId ;  /* 0x00000000000979c3 */ /* 0x000e220000008800 */
[----:B------:R-:W-:Y:S01]  /*1d00*/  UMOV UR8, 0x400 ;  /* 0x0000040000087882 */ /* 0x000fe20000000000 */
[----:B------:R-:W-:Y:S01]  /*1d10*/  SHF.L.U32 R3, R5, 0x1f, RZ ;  /* 0x0000001f05037819 */ /* 0x000fe200000006ff */
[----:B0-----:R-:W-:-:S04]  /*1d20*/  ULEA UR8, UR9, UR8, 0x18 ;  /* 0x0000000809087291 */ /* 0x001fc8000f8ec03f */
[----:B------:R-:W-:-:S09]  /*1d30*/  ULEA UR9, UR6, UR8, 0x3 ;  /* 0x0000000806097291 */ /* 0x000fd2000f8e183f */
[----:B------:R0:W1:Y:S01]  /*1d40*/  SYNCS.PHASECHK.TRANS64.TRYWAIT P1, [UR9], R3 ;  /* 0x00000003ff0075a7 */ /* 0x0000620008020149 */
[----:B------:R-:W-:Y:S05]  /*1d50*/  @!P0 BRA `(.L_x_20) ;  /* 0x0000000000048947 */ /* 0x000fea0003800000 */
[----:B------:R-:W-:Y:S01]  /*1d60*/  BPT.TRAP 0x1 ;  /* 0x000000040000795c */ /* 0x000fe20000300000 */
.L_x_20:
[----:B-1----:R-:W-:Y:S05]  /*1d70*/  @P1 BRA `(.L_x_21) ;  /* 0x0000000000081947 */ /* 0x002fea0003800000 */
[----:B------:R-:W1:Y:S02]  /*1d80*/  SYNCS.PHASECHK.TRANS64.TRYWAIT P1, [UR9], R3 ;  /* 0x00000003ff0075a7 */ /* 0x000e640008020149 */
[----:B-1----:R-:W-:Y:S05]  /*1d90*/  @!P1 BRA `(.L_x_22) ;  /* 0x0000006400909947 */ /* 0x002fea0003800000 */
.L_x_21:
[----:B------:R-:W-:Y:S01]  /*1da0*/  ULEA UR12, UR6, UR5, 0x9 ;  /* 0x00000005060c7291 */ /* 0x000fe2000f8e483f */
[----:B------:R-:W-:Y:S01]  /*1db0*/  WARPGROUP.ARRIVE ;  /* 0x00000000000079c5 */ /* 0x000fe20000000000 */
[----:B------:R-:W-:Y:S01]  /*1dc0*/  UIMAD UR10, UR6, 0x1800, UR4 ;  /* 0x00001800060a78a4 */ /* 0x000fe2000f8e0204 */
[----:B------:R-:W-:Y:S01]  /*1dd0*/  UMOV UR19, 0x40000040 ;  /* 0x4000004000137882 */ /* 0x000fe20000000000 */
[----:B------:R-:W-:Y:S02]  /*1de0*/  UMOV UR17, 0x40000040 ;  /* 0x4000004000117882 */ /* 0x000fe40000000000 */
[----:B------:R-:W-:Y:S01]  /*1df0*/  UIADD3 UR9, UR10, 0x400, URZ ;  /* 0x000004000a097890 */ /* 0x000fe2000fffe03f */
[----:B------:R-:W-:Y:S02]  /*1e00*/  UMOV UR18, UR12 ;  /* 0x0000000c00127c82 */ /* 0x000fe40008000000 */
[----:B------:R-:W-:Y:S01]  /*1e10*/  UMOV UR16, UR10 ;  /* 0x0000000a00107c82 */ /* 0x000fe20008000000 */
[----:B------:R-:W-:Y:S01]  /*1e20*/  UIADD3 UR11, UR10, 0x800, URZ ;  /* 0x000008000a0b7890 */ /* 0x000fe2000fffe03f */
[----:B------:R-:W-:Y:S01]  /*1e30*/  HGMMA.64x32x16.F32 R56, gdesc[UR16], R56, gsb0 ;  /* 0x00600000103879f0 */ /* 0x000fe20008000838 */
[----:B------:R-:W-:Y:S01]  /*1e40*/  UMOV UR17, 0x40000040 ;  /* 0x4000004000117882 */ /* 0x000fe20000000000 */
[----:B------:R-:W-:Y:S01]  /*1e50*/  UMOV UR16, UR9 ;  /* 0x0000000900107c82 */ /* 0x000fe20008000000 */
[----:B------:R-:W-:-:S02]  /*1e60*/  UIADD3 UR9, UR10, 0x402, URZ ;  /* 0x000004020a097890 */ /* 0x000fc4000fffe03f */
        /* <DEDUP_REMOVED lines=117> */
[----:B------:R-:W-:Y:S02]  /*25c0*/  UIADD3 UR9, UR10, 0x1006, URZ ;  /* 0x000010060a097890 */ /* 0x000fe4000fffe03f */
[----:B------:R-:W-:Y:S01]  /*25d0*/  UIADD3 UR10, UR10, 0x1406, URZ ;  /* 0x000014060a0a7890 */ /* 0x000fe2000fffe03f */
        /* <DEDUP_REMOVED lines=23> */
[----:B------:R-:W-:Y:S01]  /*2750*/  BPT.TRAP 0x1 ;  /* 0x000000040000795c */ /* 0x000fe20000300000 */
.L_x_23:
[----:B------:R-:W-:Y:S01]  /*2760*/  ULEA UR8, UR7, UR8, 0x3 ;  /* 0x0000000807087291 */ /* 0x000fe2000f8e183f */
[----:B------:R-:W-:-:S03]  /*2770*/  ISETP.GT.U32.AND P1, PT, R19, 0x1, PT ;  /* 0x000000011300780c */ /* 0x000fc60003f24070 */
[----:B------:R-:W-:-:S04]  /*2780*/  UIADD3 UR8, UR8, 0x10, URZ ;  /* 0x0000001008087890 */ /* 0x000fc8000fffe03f */
[----:B------:R-:W-:-:S09]  /*2790*/  UPRMT UR8, URZ, 0x654, UR8 ;  /* 0x000006543f087896 */ /* 0x000fd20008000008 */
[----:B------:R-:W-:Y:S01]  /*27a0*/  SYNCS.ARRIVE.TRANS64.RED.A1T0 RZ, [UR8], RZ ;  /* 0x000000ffffff79a7 */ /* 0x000fe20008100408 */
[----:B------:R-:W-:Y:S05]  /*27b0*/  @P1 BRA `(.L_x_24) ;  /* 0x0000000000041947 */ /* 0x000fea0003800000 */
[----:B------:R-:W-:Y:S01]  /*27c0*/  BPT.TRAP 0x1 ;  /* 0x000000040000795c */ /* 0x000fe20000300000 */
.L_x_24:
[----:B------:R-:W-:Y:S01]  /*27d0*/  UIADD3 UR6, UR6, 0x1, URZ ;  /* 0x0000000106067890 */ /* 0x000fe2000fffe03f */
[C---:B------:R-:W-:Y:S01]  /*27e0*/  ISETP.GT.AND P1, PT, R0.reuse, 0x1, PT ;  /* 0x000000010000780c */ /* 0x040fe20003f24270 */
[----:B------:R-:W-:Y:S01]  /*27f0*/  UIADD3 UR7, UR7, 0x1, URZ ;  /* 0x0000000107077890 */ /* 0x000fe2000fffe03f */
[----:B------:R-:W-:Y:S01]  /*2800*/  VIADD R0, R0, 0xffffffff ;  /* 0xffffffff00007836 */ /* 0x000fe20000000000 */
[----:B------:R-:W-:Y:S02]  /*2810*/  UISETP.NE.AND UP0, UPT, UR6, 0x2, UPT ;  /* 0x000000020600788c */ /* 0x000fe4000bf05270 */
[----:B------:R-:W-:Y:S02]  /*2820*/  UISETP.NE.AND UP1, UPT, UR7, 0x2, UPT ;  /* 0x000000020700788c */ /* 0x000fe4000bf25270 */
[----:B------:R-:W-:Y:S02]  /*2830*/  USEL UR8, URZ, 0x1, UP0 ;  /* 0x000000013f087887 */ /* 0x000fe40008000000 */
[----:B------:R-:W-:-:S02]  /*2840*/  USEL UR6, UR6, URZ, UP0 ;  /* 0x0000003f06067287 */ /* 0x000fc40008000000 */
[----:B------:R-:W-:Y:S02]  /*2850*/  USEL UR7, UR7, URZ, UP1 ;  /* 0x0000003f07077287 */ /* 0x000fe40008800000 */
[----:B------:R-:W-:Y:S01]  /*2860*/  LOP3.LUT R5, R5, UR8, RZ, 0x3c, !PT ;  /* 0x0000000805057c12 */ /* 0x000fe2000f8e3cff */
[----:B------:R-:W-:Y:S09]  /*2870*/  @P1 BRA `(.L_x_25) ;  /* 0xfffffff400141947 */ /* 0x000ff2000383ffff */
.L_x_18:
[----:B------:R-:W2:Y:S02]  /*2880*/  LDC R0, c[0x0][0x28c] ;  /* 0x0000a300ff007b82 */ /* 0x000ea40000000800 */
[----:B--2---:R-:W-:-:S13]  /*2890*/  ISETP.GE.AND P1, PT, R0, 0x1, PT ;  /* 0x000000010000780c */ /* 0x004fda0003f26270 */
[----:B------:R-:W-:Y:S05]  /*28a0*/  @!P1 BRA `(.L_x_26) ;  /* 0x0000000000409947 */ /* 0x000fea0003800000 */
[----:B------:R-:W-:Y:S05]  /*28b0*/  @!P0 BRA `(.L_x_27) ;  /* 0x0000000000048947 */ /* 0x000fea0003800000 */
[----:B------:R-:W-:Y:S01]  /*28c0*/  BPT.TRAP 0x1 ;  /* 0x000000040000795c */ /* 0x000fe20000300000 */
.L_x_27:
[----:B------:R-:W2:Y:S01]  /*28d0*/  S2UR UR6, SR_CgaCtaId ;  /* 0x00000000000679c3 */ /* 0x000ea20000008800 */
[----:B------:R-:W-:Y:S01]  /*28e0*/  UISETP.LT.AND UP0, UPT, UR40, 0x1, UPT ;  /* 0x000000012800788c */ /* 0x000fe2000bf01270 */
[----:B------:R-:W-:Y:S01]  /*28f0*/  ISETP.GT.U32.AND P0, PT, R19, 0x1, PT ;  /* 0x000000011300780c */ /* 0x000fe20003f04070 */
[----:B------:R-:W-:Y:S02]  /*2900*/  UMOV UR5, 0x400 ;  /* 0x0000040000057882 */ /* 0x000fe40000000000 */
[----:B------:R-:W-:-:S04]  /*2910*/  USEL UR4, UR40, 0x1, UP0 ;  /* 0x0000000128047887 */ /* 0x000fc80008000000 */
[----:B------:R-:W-:-:S04]  /*2920*/  UIADD3 UR4, UR39, UR40, -UR4 ;  /* 0x0000002827047290 */ /* 0x000fc8000fffe804 */
[----:B------:R-:W-:-:S04]  /*2930*/  USHF.L.U32 UR4, UR4, 0x3, URZ ;  /* 0x0000000304047899 */ /* 0x000fc8000800063f */
[----:B------:R-:W-:Y:S02]  /*2940*/  ULOP3.LUT UR4, UR4, 0x8, URZ, 0xc0, !UPT ;  /* 0x0000000804047892 */ /* 0x000fe4000f8ec03f */
[----:B--2---:R-:W-:-:S04]  /*2950*/  ULEA UR5, UR6, UR5, 0x18 ;  /* 0x0000000506057291 */ /* 0x004fc8000f8ec03f */
[----:B------:R-:W-:-:S04]  /*2960*/  UIADD3 UR4, UR5, 0x10, UR4 ;  /* 0x0000001005047890 */ /* 0x000fc8000fffe004 */
[----:B------:R-:W-:-:S09]  /*2970*/  UPRMT UR4, URZ, 0x654, UR4 ;  /* 0x000006543f047896 */ /* 0x000fd20008000004 */
[----:B------:R-:W-:Y:S01]  /*2980*/  SYNCS.ARRIVE.TRANS64.RED.A1T0 RZ, [UR4], RZ ;  /* 0x000000ffffff79a7 */ /* 0x000fe20008100404 */
[----:B------:R-:W-:Y:S05]  /*2990*/  @P0 BRA `(.L_x_26) ;  /* 0x0000000000040947 */ /* 0x000fea0003800000 */
[----:B------:R-:W-:Y:S01]  /*29a0*/  BPT.TRAP 0x1 ;  /* 0x000000040000795c */ /* 0x000fe20000300000 */
.L_x_26:
[----:B------:R-:W2:Y:S01]  /*29b0*/  LDC R6, c[0x0][0x288] ;  /* 0x0000a200ff067b82 */ /* 0x000ea20000000800 */
[----:B------:R-:W-:Y:S01]  /*29c0*/  LOP3.LUT R0, R22, 0x1, RZ, 0xc0, !PT ;  /* 0x0000000116007812 */ /* 0x000fe200078ec0ff */
[----:B------:R-:W-:Y:S01]  /*29d0*/  UIADD3 UR39, UR40, UR39, URZ ;  /* 0x0000002728277290 */ /* 0x000fe2000fffe03f */
[----:B01----:R-:W-:Y:S01]  /*29e0*/  SHF.R.U32.HI R3, RZ, 0x2, R18 ;  /* 0x00000002ff037819 */ /* 0x003fe20000011612 */
[----:B------:R-:W-:Y:S01]  /*29f0*/  IMAD.SHL.U32 R75, R75, 0x20, RZ ;  /* 0x000000204b4b7824 */ /* 0x000fe200078e00ff */
[----:B------:R-:W-:Y:S01]  /*2a00*/  LOP3.LUT R4, R18, 0x60, RZ, 0xc0, !PT ;  /* 0x0000006012047812 */ /* 0x000fe200078ec0ff */
[----:B------:R-:W-:Y:S01]  /*2a10*/  IMAD.SHL.U32 R8, R0, 0x40, RZ ;  /* 0x0000004000087824 */ /* 0x000fe200078e00ff */
[----:B------:R-:W-:Y:S01]  /*2a20*/  LOP3.LUT R3, R3, 0x7, RZ, 0xc0, !PT ;  /* 0x0000000703037812 */ /* 0x000fe200078ec0ff */
[----:B------:R-:W-:Y:S01]  /*2a30*/  USHF.R.U32.HI UR4, URZ, 0x1, UR39 ;  /* 0x000000013f047899 */ /* 0x000fe20008011627 */
[----:B------:R-:W-:Y:S01]  /*2a40*/  SHF.R.U32.HI R4, RZ, 0x1, R4 ;  /* 0x00000001ff047819 */ /* 0x000fe20000011604 */
[C---:B------:R-:W-:Y:S01]  /*2a50*/  IMAD.SHL.U32 R14, R18.reuse, 0x2, RZ ;  /* 0x00000002120e7824 */ /* 0x040fe200078e00ff */
[----:B------:R-:W-:Y:S01]  /*2a60*/  LOP3.LUT R5, R18, 0x3, RZ, 0xc0, !PT ;  /* 0x0000000312057812 */ /* 0x000fe200078ec0ff */
[----:B------:R-:W-:Y:S01]  /*2a70*/  ULOP3.LUT UR4, UR4, 0x1, URZ, 0xc0, !UPT ;  /* 0x0000000104047892 */ /* 0x000fe2000f8ec03f */
[--C-:B------:R-:W-:Y:S01]  /*2a80*/  IADD3 R7, RZ, -R4, -R3.reuse ;  /* 0x80000004ff077210 */ /* 0x100fe20007ffe803 */
[----:B------:R-:W-:Y:S01]  /*2a90*/  ULDC UR8, c[0x0][0x284] ;  /* 0x0000a10000087ab9 */ /* 0x000fe20000000800 */
[----:B------:R-:W-:Y:S01]  /*2aa0*/  LOP3.LUT R3, R8, 0x40, R3, 0xe2, !PT ;  /* 0x0000004008037812 */ /* 0x000fe200078ee203 */
[----:B------:R-:W-:Y:S01]  /*2ab0*/  UISETP.GT.U32.AND UP1, UPT, UR39, 0x1, UPT ;  /* 0x000000012700788c */ /* 0x000fe2000bf24070 */
[----:B------:R-:W-:Y:S01]  /*2ac0*/  SHF.R.S32.HI R13, RZ, 0x1f, R73 ;  /* 0x0000001fff0d7819 */ /* 0x000fe20000011449 */
[----:B------:R-:W-:Y:S01]  /*2ad0*/  UISETP.NE.U32.AND UP0, UPT, UR4, 0x1, UPT ;  /* 0x000000010400788c */ /* 0x000fe2000bf05070 */
[C---:B------:R-:W-:Y:S01]  /*2ae0*/  LOP3.LUT R14, R75.reuse, 0x6, R14, 0xf8, !PT ;  /* 0x000000064b0e7812 */ /* 0x040fe200078ef80e */
[----:B------:R-:W-:Y:S01]  /*2af0*/  ULDC.64 UR6, c[0x0][0x5d0] ;  /* 0x0001740000067ab9 */ /* 0x000fe20000000a00 */
[----:B------:R-:W-:Y:S01]  /*2b00*/  UISETP.LT.U32.AND UP1, UPT, UR40, 0x2, UP1 ;  /* 0x000000022800788c */ /* 0x000fe20008f21070 */
[C---:B------:R-:W-:Y:S01]  /*2b10*/  IMAD.WIDE R10, R74.reuse, 0x180, RZ ;  /* 0x000001804a0a7825 */ /* 0x040fe200078e02ff */
[----:B------:R-:W-:Y:S01]  /*2b20*/  UISETP.GT.U32.AND UP0, UPT, UR40, 0x1, !UP0 ;  /* 0x000000012800788c */ /* 0x000fe2000c704070 */
[----:B--2---:R-:W-:Y:S01]  /*2b30*/  ISETP.GE.AND P0, PT, R75, R6, PT ;  /* 0x000000064b00720c */ /* 0x004fe20003f06270 */
[----:B------:R-:W-:Y:S01]  /*2b40*/  USEL UR5, URZ, 0x1, !UP1 ;  /* 0x000000013f057887 */ /* 0x000fe2000c800000 */
[----:B------:R-:W-:Y:S01]  /*2b50*/  IMAD R8, R5, -0x2, R6 ;  /* 0xfffffffe05087824 */ /* 0x000fe200078e0206 */
[----:B------:R-:W-:Y:S01]  /*2b60*/  SHF.R.S32.HI R15, RZ, 0x1f, R14 ;  /* 0x0000001fff0f7819 */ /* 0x000fe2000001140e */
[----:B------:R-:W-:Y:S01]  /*2b70*/  IMAD R5, R74, 0x180, RZ ;  /* 0x000001804a057824 */ /* 0x000fe200078e02ff */
[----:B------:R-:W-:Y:S01]  /*2b80*/  USEL UR4, URZ, 0x1, !UP0 ;  /* 0x000000013f047887 */ /* 0x000fe2000c000000 */
[----:B------:R-:W-:Y:S01]  /*2b90*/  IMAD R6, R13, UR6, RZ ;  /* 0x000000060d067c24 */ /* 0x000fe2000f8e02ff */
[----:B------:R-:W-:Y:S01]  /*2ba0*/  LOP3.LUT R89, R10, R3, R4, 0xfe, !PT ;  /* 0x000000030a597212 */ /* 0x000fe200078efe04 */
[----:B------:R-:W-:Y:S01]  /*2bb0*/  IMAD R0, R0, -0x40, R7 ;  /* 0xffffffc000007824 */ /* 0x000fe200078e0207 */
[----:B------:R-:W-:Y:S01]  /*2bc0*/  ISETP.GE.OR P0, PT, R5, UR8, P0 ;  /* 0x0000000805007c0c */ /* 0x000fe20008706670 */
[C---:B------:R-:W-:Y:S01]  /*2bd0*/  IMAD R9, R73.reuse, UR7, R6 ;  /* 0x0000000749097c24 */ /* 0x040fe2000f8e0206 */
[----:B------:R-:W-:Y:S01]  /*2be0*/  ULOP3.LUT UR39, UR39, 0x1, URZ, 0xc0, !UPT ;  /* 0x0000000127277892 */ /* 0x000fe2000f8ec03f */
[----:B------:R-:W-:Y:S01]  /*2bf0*/  IMAD.WIDE.U32 R6, R73, UR6, R14 ;  /* 0x0000000649067c25 */ /* 0x000fe2000f8e000e */
[----:B------:R-:W-:Y:S01]  /*2c00*/  ULOP3.LUT UR38, UR4, UR38, UR5, 0x96, !UPT ;  /* 0x0000002604267292 */ /* 0x000fe2000f8e9605 */
[----:B------:R-:W-:-:S02]  /*2c10*/  IADD3 R4, -R5, UR8, R0 ;  /* 0x0000000805047c10 */ /* 0x000fc4000fffe100 */
[----:B------:R-:W-:Y:S02]  /*2c20*/  IMAD.IADD R7, R7, 0x1, R9 ;  /* 0x0000000107077824 */ /* 0x000fe400078e0209 */
[----:B------:R-:W-:Y:S02]  /*2c30*/  IMAD.IADD R0, R8, 0x1, -R75 ;  /* 0x0000000108007824 */ /* 0x000fe400078e0a4b */
[----:B------:R-:W-:Y:S02]  /*2c40*/  IMAD.MOV.U32 R3, RZ, RZ, -0x1 ;  /* 0xffffffffff037424 */ /* 0x000fe400078e00ff */
[----:B------:R-:W-:Y:S05]  /*2c50*/  @P0 BRA `(.L_x_28) ;  /* 0x0000003800a80947 */ /* 0x000fea0003800000 */
[----:B------:R-:W0:Y:S01]  /*2c60*/  LDC.64 R8, c[0x0][0x5c8] ;  /* 0x00017200ff087b82 */ /* 0x000e220000000a00 */
[----:B-----5:R-:W-:Y:S01]  /*2c70*/  FSETP.NEU.AND P0, PT, R72, RZ, PT ;  /* 0x000000ff4800720b */ /* 0x020fe20003f0d000 */
[----:B------:R-:W-:Y:S01]  /*2c80*/  BSSY B0, `(.L_x_28) ;  /* 0x00003a7000007945 */ /* 0x000fe20003800000 */
[----:B------:R-:W-:-:S04]  /*2c90*/  ISETP.GT.AND P1, PT, R4, RZ, PT ;  /* 0x000000ff0400720c */ /* 0x000fc80003f24270 */
[----:B------:R-:W-:Y:S01]  /*2ca0*/  ISETP.GT.AND P2, PT, R0, RZ, P1 ;  /* 0x000000ff0000720c */ /* 0x000fe20000f44270 */
[-C--:B0-----:R-:W-:Y:S02]  /*2cb0*/  IMAD R12, R11, R8.reuse, RZ ;  /* 0x000000080b0c7224 */ /* 0x081fe400078e02ff */
[----:B------:R-:W-:-:S04]  /*2cc0*/  IMAD.WIDE.U32 R78, R89, R8, R6 ;  /* 0x00000008594e7225 */ /* 0x000fc800078e0006 */
[----:B------:R-:W-:-:S04]  /*2cd0*/  IMAD R5, R89, R9, R12 ;  /* 0x0000000959057224 */ /* 0x000fc800078e020c */
[----:B------:R-:W-:Y:S01]  /*2ce0*/  IMAD.IADD R91, R79, 0x1, R5 ;  /* 0x000000014f5b7824 */ /* 0x000fe200078e0205 */
[----:B------:R-:W-:Y:S06]  /*2cf0*/  @!P0 BRA `(.L_x_29) ;  /* 0x0000002800308947 */ /* 0x000fec0003800000 */
[----:B------:R-:W0:Y:S01]  /*2d00*/  LDC.64 R82, c[0x0][0x5b8] ;  /* 0x00016e00ff527b82 */ /* 0x000e220000000a00 */
[----:B------:R-:W-:-:S07]  /*2d10*/  ULDC.64 UR4, c[0x0][0x5c0] ;  /* 0x0001700000047ab9 */ /* 0x000fce0000000a00 */
[----:B------:R-:W1:Y:S08]  /*2d20*/  LDC.64 R20, c[0x0][0x5b0] ;  /* 0x00016c00ff147b82 */ /* 0x000e700000000a00 */
[----:B------:R-:W2:Y:S01]  /*2d30*/  LDC.64 R86, c[0x0][0x5a8] ;  /* 0x00016a00ff567b82 */ /* 0x000ea20000000a00 */
[-C--:B0-----:R-:W-:Y:S02]  /*2d40*/  IMAD R6, R13, R82.reuse, RZ ;  /* 0x000000520d067224 */ /* 0x081fe400078e02ff */
[----:B------:R-:W-:-:S04]  /*2d50*/  IMAD.WIDE.U32 R80, R73, R82, R14 ;  /* 0x0000005249507225 */ /* 0x000fc800078e000e */
[----:B------:R-:W-:Y:S02]  /*2d60*/  IMAD R83, R73, R83, R6 ;  /* 0x0000005349537224 */ /* 0x000fe400078e0206 */
[-C--:B-1----:R-:W-:Y:S02]  /*2d70*/  IMAD R10, R11, R20.reuse, RZ ;  /* 0x000000140b0a7224 */ /* 0x082fe400078e02ff */
[----:B------:R-:W-:Y:S02]  /*2d80*/  IMAD.IADD R13, R81, 0x1, R83 ;  /* 0x00000001510d7824 */ /* 0x000fe400078e0253 */
[----:B------:R-:W-:Y:S02]  /*2d90*/  IMAD.MOV.U32 R12, RZ, RZ, R80 ;  /* 0x000000ffff0c7224 */ /* 0x000fe400078e0050 */
[C---:B------:R-:W-:Y:S02]  /*2da0*/  IMAD R85, R89.reuse, R21, R10 ;  /* 0x0000001559557224 */ /* 0x040fe400078e020a */
[----:B------:R-:W-:-:S04]  /*2db0*/  IMAD.WIDE.U32 R10, R89, R20, R12 ;  /* 0x00000014590a7225 */ /* 0x000fc800078e000c */
[----:B------:R-:W-:Y:S01]  /*2dc0*/  IMAD.IADD R5, R11, 0x1, R85 ;  /* 0x000000010b057824 */ /* 0x000fe200078e0255 */
[----:B--2---:R-:W-:-:S04]  /*2dd0*/  LEA R6, P0, R10, R86, 0x1 ;  /* 0x000000560a067211 */ /* 0x004fc800078008ff */
[----:B------:R-:W-:-:S05]  /*2de0*/  LEA.HI.X R7, R10, R87, R5, 0x1, P0 ;  /* 0x000000570a077211 */ /* 0x000fca00000f0c05 */
[----:B------:R-:W2:Y:S01]  /*2df0*/  @P2 LDG.E.LTC128B.U16 R5, desc[UR36][R6.64] ;  /* 0x0000002406052981 */ /* 0x000ea2000c1e1520 */
[----:B------:R-:W-:Y:S01]  /*2e00*/  IMAD.WIDE.U32 R74, R89, R20, R14 ;  /* 0x00000014594a7225 */ /* 0x000fe200078e000e */
[----:B------:R-:W-:Y:S01]  /*2e10*/  ISETP.GT.AND P3, PT, R0, 0x1, P1 ;  /* 0x000000010000780c */ /* 0x000fe20000f64270 */
[----:B------:R-:W-:Y:S01]  /*2e20*/  BSSY B1, `(.L_x_30) ;  /* 0x0000012000017945 */ /* 0x000fe20003800000 */
[----:B------:R-:W-:Y:S01]  /*2e30*/  LEA R10, P0, R78, UR4, 0x1 ;  /* 0x000000044e0a7c11 */ /* 0x000fe2000f8008ff */
[----:B------:R-:W-:Y:S02]  /*2e40*/  IMAD.IADD R75, R85, 0x1, R75 ;  /* 0x00000001554b7824 */ /* 0x000fe400078e024b */
[----:B------:R-:W-:-:S04]  /*2e50*/  IMAD.WIDE.U32 R76, R73, R82, R74 ;  /* 0x00000052494c7225 */ /* 0x000fc800078e004a */
[----:B--2---:R-:W-:-:S05]  /*2e60*/  HADD2.F32 R11, -RZ, R5.H0_H0 ;  /* 0x20000005ff0b7230 */ /* 0x004fca0000004100 */
[----:B------:R-:W-:-:S04]  /*2e70*/  FMUL R11, R11, R72 ;  /* 0x000000480b0b7220 */ /* 0x000fc80000400000 */
[----:B------:R-:W-:Y:S01]  /*2e80*/  FFMA R11, R56, R23, R11 ;  /* 0x00000017380b7223 */ /* 0x000fe2000000000b */
[----:B------:R-:W-:-:S04]  /*2e90*/  IMAD.IADD R56, R83, 0x1, R77 ;  /* 0x0000000153387824 */ /* 0x000fc800078e024d */
[----:B------:R-:W-:Y:S02]  /*2ea0*/  F2FP.F16.F32.PACK_AB R75, RZ, R11 ;  /* 0x0000000bff4b723e */ /* 0x000fe400000000ff */
[----:B------:R-:W-:Y:S02]  /*2eb0*/  LEA.HI.X R11, R78, UR5, R91, 0x1, P0 ;  /* 0x000000054e0b7c11 */ /* 0x000fe400080f0c5b */
[----:B------:R-:W-:Y:S02]  /*2ec0*/  PRMT R77, R75, 0x7610, R77 ;  /* 0x000076104b4d7816 */ /* 0x000fe4000000004d */
[----:B------:R-:W-:-:S03]  /*2ed0*/  LEA R74, P0, R76, R86, 0x1 ;  /* 0x000000564c4a7211 */ /* 0x000fc600078008ff */
[----:B------:R0:W-:Y:S01]  /*2ee0*/  @P2 STG.E.U16 desc[UR36][R10.64], R77 ;  /* 0x0000004d0a002986 */ /* 0x0001e2000c101524 */
[----:B------:R-:W-:Y:S01]  /*2ef0*/  LEA.HI.X R75, R76, R87, R56, 0x1, P0 ;  /* 0x000000574c4b7211 */ /* 0x000fe200000f0c38 */
[C---:B------:R-:W-:Y:S01]  /*2f00*/  IMAD.SHL.U32 R76, R20.reuse, 0x8, RZ ;  /* 0x00000008144c7824 */ /* 0x040fe200078e00ff */
[----:B0-----:R-:W-:Y:S01]  /*2f10*/  SHF.L.U64.HI R77, R20, 0x3, R21 ;  /* 0x00000003144d7819 */ /* 0x001fe20000010215 */
[----:B------:R-:W-:Y:S06]  /*2f20*/  @!P3 BRA `(.L_x_31) ;  /* 0x000000000004b947 */ /* 0x000fec0003800000 */
[----:B------:R0:W5:Y:S02]  /*2f30*/  LDG.E.LTC128B.U16 R5, desc[UR36][R74.64+0x2] ;  /* 0x000002244a057981 */ /* 0x000164000c1e1520 */
.L_x_31:
[----:B------:R-:W-:Y:S05]  /*2f40*/  BSYNC B1 ;  /* 0x0000000000017941 */ /* 0x000fea0003800000 */
.L_x_30:
[----:B-----5:R-:W-:Y:S01]  /*2f50*/  HADD2.F32 R79, -RZ, R5.H0_H0 ;  /* 0x20000005ff4f7230 */ /* 0x020fe20000004100 */
[----:B------:R-:W-:Y:S01]  /*2f60*/  ISETP.GT.AND P0, PT, R4, 0x8, PT ;  /* 0x000000080400780c */ /* 0x000fe20003f04270 */
[----:B------:R-:W-:Y:S01]  /*2f70*/  IMAD.WIDE.U32 R76, R89, R20, R76 ;  /* 0x00000014594c7225 */ /* 0x000fe200078e004c */
[----:B------:R-:W-:-:S03]  /*2f80*/  PRMT R78, R5, 0x7610, R78 ;  /* 0x00007610054e7816 */ /* 0x000fc6000000004e */
[----:B------:R-:W-:Y:S01]  /*2f90*/  FMUL R12, R79, R72 ;  /* 0x000000484f0c7220 */ /* 0x000fe20000400000 */
[----:B------:R-:W-:Y:S01]  /*2fa0*/  IMAD.IADD R85, R85, 0x1, R77 ;  /* 0x0000000155557824 */ /* 0x000fe200078e024d */
[----:B------:R-:W-:Y:S02]  /*2fb0*/  IADD3 R80, P4, R80, R76, RZ ;  /* 0x0000004c50507210 */ /* 0x000fe40007f9e0ff */
[----:B------:R-:W-:Y:S01]  /*2fc0*/  FFMA R57, R57, R23, R12 ;  /* 0x0000001739397223 */ /* 0x000fe2000000000c */
[----:B------:R-:W-:Y:S02]  /*2fd0*/  ISETP.GT.AND P2, PT, R0, RZ, P0 ;  /* 0x000000ff0000720c */ /* 0x000fe40000744270 */
[----:B------:R-:W-:Y:S01]  /*2fe0*/  IMAD.X R13, R85, 0x1, R13, P4 ;  /* 0x00000001550d7824 */ /* 0x000fe200020e060d */
[----:B------:R-:W-:Y:S02]  /*2ff0*/  LEA R12, P4, R80, R86, 0x1 ;  /* 0x00000056500c7211 */ /* 0x000fe400078808ff */
[----:B------:R-:W-:-:S02]  /*3000*/  F2FP.F16.F32.PACK_AB R57, RZ, R57 ;  /* 0x00000039ff39723e */ /* 0x000fc400000000ff */
[----:B------:R-:W-:Y:S02]  /*3010*/  LEA.HI.X R13, R80, R87, R13, 0x1, P4 ;  /* 0x00000057500d7211 */ /* 0x000fe400020f0c0d */
[----:B------:R-:W-:-:S05]  /*3020*/  PRMT R56, R57, 0x7610, R56 ;  /* 0x0000761039387816 */ /* 0x000fca0000000038 */
[----:B------:R1:W-:Y:S04]  /*3030*/  @P3 STG.E.U16 desc[UR36][R10.64+0x2], R56 ;  /* 0x000002380a003986 */ /* 0x0003e8000c101524 */
[----:B------:R-:W2:Y:S01]  /*3040*/  @P2 LDG.E.LTC128B.U16 R78, desc[UR36][R12.64] ;  /* 0x000000240c4e2981 */ /* 0x000ea2000c1e1520 */
[----:B------:R-:W-:Y:S01]  /*3050*/  IADD3 R76, P3, R14, R76, RZ ;  /* 0x0000004c0e4c7210 */ /* 0x000fe20007f7e0ff */
[----:B------:R-:W-:Y:S01]  /*3060*/  BSSY B1, `(.L_x_32) ;  /* 0x0000011000017945 */ /* 0x000fe20003800000 */
[----:B------:R-:W-:-:S03]  /*3070*/  LEA R14, P4, R8, R10, 0x4 ;  /* 0x0000000a080e7211 */ /* 0x000fc600078820ff */
[----:B------:R-:W-:Y:S01]  /*3080*/  IMAD.X R77, R15, 0x1, R85, P3 ;  /* 0x000000010f4d7824 */ /* 0x000fe200018e0655 */
[----:B------:R-:W-:Y:S02]  /*3090*/  SHF.L.U64.HI R15, R8, 0x4, R9 ;  /* 0x00000004080f7819 */ /* 0x000fe40000010209 */
[----:B------:R-:W-:Y:S01]  /*30a0*/  ISETP.GT.AND P3, PT, R0, 0x1, P0 ;  /* 0x000000010000780c */ /* 0x000fe20000764270 */
[----:B------:R-:W-:-:S04]  /*30b0*/  IMAD.WIDE.U32 R76, R73, R82, R76 ;  /* 0x00000052494c7225 */ /* 0x000fc800078e004c */
[----:B------:R-:W-:Y:S01]  /*30c0*/  IMAD.X R15, R15, 0x1, R11, P4 ;  /* 0x000000010f0f7824 */ /* 0x000fe200020e060b */
[----:B-1----:R-:W-:Y:S01]  /*30d0*/  LEA R56, P5, R76, R86, 0x1 ;  /* 0x000000564c387211 */ /* 0x002fe200078a08ff */
[----:B------:R-:W-:-:S05]  /*30e0*/  IMAD.IADD R57, R83, 0x1, R77 ;  /* 0x0000000153397824 */ /* 0x000fca00078e024d */
[----:B------:R-:W-:Y:S01]  /*30f0*/  LEA.HI.X R57, R76, R87, R57, 0x1, P5 ;  /* 0x000000574c397211 */ /* 0x000fe200028f0c39 */
[----:B--2---:R-:W-:-:S05]  /*3100*/  HADD2.F32 R5, -RZ, R78.H0_H0 ;  /* 0x2000004eff057230 */ /* 0x004fca0000004100 */
[----:B------:R-:W-:-:S04]  /*3110*/  FMUL R5, R5, R72 ;  /* 0x0000004805057220 */ /* 0x000fc80000400000 */
[----:B------:R-:W-:-:S05]  /*3120*/  FFMA R5, R58, R23, R5 ;  /* 0x000000173a057223 */ /* 0x000fca0000000005 */
[----:B------:R-:W-:-:S05]  /*3130*/  F2FP.F16.F32.PACK_AB R5, RZ, R5 ;  /* 0x00000005ff05723e */ /* 0x000fca00000000ff */
[----:B------:R1:W-:Y:S01]  /*3140*/  @P2 STG.E.U16 desc[UR36][R14.64], R5 ;  /* 0x000000050e002986 */ /* 0x0003e2000c101524 */
[----:B------:R-:W-:Y:S05]  /*3150*/  @!P3 BRA `(.L_x_33) ;  /* 0x000000000004b947 */ /* 0x000fea0003800000 */
[----:B------:R2:W5:Y:S02]  /*3160*/  LDG.E.LTC128B.U16 R78, desc[UR36][R56.64+0x2] ;  /* 0x00000224384e7981 */ /* 0x000564000c1e1520 */
.L_x_33:
[----:B------:R-:W-:Y:S05]  /*3170*/  BSYNC B1 ;  /* 0x0000000000017941 */ /* 0x000fea0003800000 */
.L_x_32:
[----:B-1---5:R-:W-:Y:S01]  /*3180*/  HADD2.F32 R5, -RZ, R78.H0_H0 ;  /* 0x2000004eff057230 */ /* 0x022fe20000004100 */
[----:B------:R-:W-:Y:S01]  /*3190*/  ISETP.GT.AND P2, PT, R0, 0x8, P1 ;  /* 0x000000080000780c */ /* 0x000fe20000f44270 */
[----:B------:R-:W-:Y:S03]  /*31a0*/  BSSY B1, `(.L_x_34) ;  /* 0x0000007000017945 */ /* 0x000fe60003800000 */
[----:B------:R-:W-:-:S04]  /*31b0*/  FMUL R58, R5, R72 ;  /* 0x00000048053a7220 */ /* 0x000fc80000400000 */
[----:B------:R-:W-:-:S05]  /*31c0*/  FFMA R58, R59, R23, R58 ;  /* 0x000000173b3a7223 */ /* 0x000fca000000003a */
[----:B------:R-:W-:-:S05]  /*31d0*/  F2FP.F16.F32.PACK_AB R58, RZ, R58 ;  /* 0x0000003aff3a723e */ /* 0x000fca00000000ff */
[----:B------:R1:W-:Y:S01]  /*31e0*/  @P3 STG.E.U16 desc[UR36][R14.64+0x2], R58 ;  /* 0x0000023a0e003986 */ /* 0x0003e2000c101524 */
[----:B------:R-:W-:Y:S05]  /*31f0*/  @!P2 BRA `(.L_x_35) ;  /* 0x000000000004a947 */ /* 0x000fea0003800000 */
[----:B------:R3:W5:Y:S02]  /*3200*/  LDG.E.LTC128B.U16 R78, desc[UR36][R74.64+0x10] ;  /* 0x000010244a4e7981 */ /* 0x000764000c1e1520 */
.L_x_35:
[----:B------:R-:W-:Y:S05]  /*3210*/  BSYNC B1 ;  /* 0x0000000000017941 */ /* 0x000fea0003800000 */
.L_x_34:
[----:B-----5:R-:W-:Y:S01]  /*3220*/  HADD2.F32 R5, -RZ, R78.H0_H0 ;  /* 0x2000004eff057230 */ /* 0x020fe20000004100 */
        /* <DEDUP_REMOVED lines=8> */
.L_x_37:
[----:B------:R-:W-:Y:S05]  /*32b0*/  BSYNC B1 ;  /* 0x0000000000017941 */ /* 0x000fea0003800000 */
.L_x_36:
[----:B----45:R-:W-:Y:S01]  /*32c0*/  HADD2.F32 R5, -RZ, R78.H0_H0 ;  /* 0x2000004eff057230 */ /* 0x030fe20000004100 */
[----:B------:R-:W-:Y:S01]  /*32d0*/  ISETP.GT.AND P2, PT, R0, 0x8, P0 ;  /* 0x000000080000780c */ /* 0x000fe20000744270 */
[----:B------:R-:W-:Y:S03]  /*32e0*/  BSSY B1, `(.L_x_38) ;  /* 0x0000007000017945 */ /* 0x000fe60003800000 */
[----:B-1----:R-:W-:-:S04]  /*32f0*/  FMUL R58, R5, R72 ;  /* 0x00000048053a7220 */ /* 0x002fc80000400000 */
[----:B------:R-:W-:-:S05]  /*3300*/  FFMA R58, R61, R23, R58 ;  /* 0x000000173d3a7223 */ /* 0x000fca000000003a */
[----:B------:R-:W-:-:S05]  /*3310*/  F2FP.F16.F32.PACK_AB R58, RZ, R58 ;  /* 0x0000003aff3a723e */ /* 0x000fca00000000ff */
[----:B------:R1:W-:Y:S01]  /*3320*/  @P3 STG.E.U16 desc[UR36][R10.64+0x12], R58 ;  /* 0x0000123a0a003986 */ /* 0x0003e2000c101524 */
[----:B------:R-:W-:Y:S05]  /*3330*/  @!P2 BRA `(.L_x_39) ;  /* 0x000000000004a947 */ /* 0x000fea0003800000 */
[----:B------:R4:W5:Y:S02]  /*3340*/  LDG.E.LTC128B.U16 R78, desc[UR36][R56.64+0x10] ;  /* 0x00001024384e7981 */ /* 0x000964000c1e1520 */
.L_x_39:
[----:B------:R-:W-:Y:S05]  /*3350*/  BSYNC B1 ;  /* 0x0000000000017941 */ /* 0x000fea0003800000 */
.L_x_38:
        /* <DEDUP_REMOVED lines=9> */
.L_x_41:
[----:B------:R-:W-:Y:S05]  /*33f0*/  BSYNC B1 ;  /* 0x0000000000017941 */ /* 0x000fea0003800000 */
.L_x_40:
[----:B0----5:R-:W-:Y:S01]  /*3400*/  HADD2.F32 R5, -RZ, R78.H0_H0 ;  /* 0x2000004eff057230 */ /* 0x021fe20000004100 */
        /* <DEDUP_REMOVED lines=8> */
.L_x_43:
[----:B------:R-:W-:Y:S05]  /*3490*/  BSYNC B1 ;  /* 0x0000000000017941 */ /* 0x000fea0003800000 */
.L_x_42:
        /* <DEDUP_REMOVED lines=9> */
.L_x_45:
[----:B------:R-:W-:Y:S05]  /*3530*/  BSYNC B1 ;  /* 0x0000000000017941 */ /* 0x000fea0003800000 */
.L_x_44:
[----:B0----5:R-:W-:Y:S01]  /*3540*/  HADD2.F32 R5, -RZ, R78.H0_H0 ;  /* 0x2000004eff057230 */ /* 0x021fe20000004100 */
        /* <DEDUP_REMOVED lines=8> */
.L_x_47:
[----:B------:R-:W-:Y:S05]  /*35d0*/  BSYNC B1 ;  /* 0x0000000000017941 */ /* 0x000fea0003800000 */
.L_x_46:
        /* <DEDUP_REMOVED lines=9> */
.L_x_49:
[----:B------:R-:W-:Y:S05]  /*3670*/  BSYNC B1 ;  /* 0x0000000000017941 */ /* 0x000fea0003800000 */
.L_x_48:
        /* <DEDUP_REMOVED lines=9> */
.L_x_51:
[----:B------:R-:W-:Y:S05]  /*3710*/  BSYNC B1 ;  /* 0x0000000000017941 */ /* 0x000fea0003800000 */
.L_x_50:
        /* <DEDUP_REMOVED lines=9> */
.L_x_53:
[----:B------:R-:W-:Y:S05]  /*37b0*/  BSYNC B1 ;  /* 0x0000000000017941 */ /* 0x000fea0003800000 */
.L_x_52:
        /* <DEDUP_REMOVED lines=9> */
.L_x_55:
[----:B------:R-:W-:Y:S05]  /*3850*/  BSYNC B1 ;  /* 0x0000000000017941 */ /* 0x000fea0003800000 */
.L_x_54:
        /* <DEDUP_REMOVED lines=9> */
.L_x_57:
[----:B------:R-:W-:Y:S05]  /*38f0*/  BSYNC B1 ;  /* 0x0000000000017941 */ /* 0x000fea0003800000 */
.L_x_56:
[----:B0----5:R-:W-:Y:S01]  /*3900*/  HADD2.F32 R5, -RZ, R78.H0_H0 ;  /* 0x2000004eff057230 */ /* 0x021fe20000004100 */
[----:B------:R-:W-:Y:S01]  /*3910*/  ISETP.GT.AND P0, PT, R4, 0x80, PT ;  /* 0x000000800400780c */ /* 0x000fe20003f04270 */
[----:B------:R-:W-:-:S03]  /*3920*/  IMAD.SHL.U32 R61, R20, 0x100, RZ ;  /* 0x00000100143d7824 */ /* 0x000fc600078e00ff */
[----:B--2-4-:R-:W-:Y:S01]  /*3930*/  FMUL R56, R5, R72 ;  /* 0x0000004805387220 */ /* 0x014fe20000400000 */
[----:B------:R-:W-:Y:S02]  /*3940*/  ISETP.GT.AND P3, PT, R0, RZ, P0 ;  /* 0x000000ff0000720c */ /* 0x000fe40000764270 */
[----:B------:R-:W-:Y:S01]  /*3950*/  SHF.L.U64.HI R5, R20, 0x8, R21 ;  /* 0x0000000814057819 */ /* 0x000fe20000010215 */
[----:B------:R-:W-:Y:S01]  /*3960*/  FFMA R56, R71, R23, R56 ;  /* 0x0000001747387223 */ /* 0x000fe20000000038 */
[----:B------:R-:W-:-:S04]  /*3970*/  IADD3 R20, P2, R61, R6, RZ ;  /* 0x000000063d147210 */ /* 0x000fc80007f5e0ff */
[----:B------:R-:W-:Y:S01]  /*3980*/  F2FP.F16.F32.PACK_AB R56, RZ, R56 ;  /* 0x00000038ff38723e */ /* 0x000fe200000000ff */
[----:B------:R-:W-:-:S03]  /*3990*/  IMAD.X R21, R5, 0x1, R7, P2 ;  /* 0x0000000105157824 */ /* 0x000fc600010e0607 */
[----:B------:R-:W-:-:S05]  /*39a0*/  PRMT R58, R56, 0x7610, R58 ;  /* 0x00007610383a7816 */ /* 0x000fca000000003a */
[----:B------:R0:W-:Y:S04]  /*39b0*/  @P1 STG.E.U16 desc[UR36][R14.64+0x32], R58 ;  /* 0x0000323a0e001986 */ /* 0x0001e8000c101524 */
[----:B------:R-:W2:Y:S01]  /*39c0*/  @P3 LDG.E.LTC128B.U16 R78, desc[UR36][R20.64] ;  /* 0x00000024144e3981 */ /* 0x000ea2000c1e1520 */
[----:B------:R-:W-:Y:S01]  /*39d0*/  IMAD.SHL.U32 R67, R8, 0x100, RZ ;  /* 0x0000010008437824 */ /* 0x000fe200078e00ff */
[----:B------:R-:W-:Y:S02]  /*39e0*/  LOP3.LUT R65, R61, 0x2, RZ, 0xfc, !PT ;  /* 0x000000023d417812 */ /* 0x000fe400078efcff */
[----:B------:R-:W-:Y:S02]  /*39f0*/  ISETP.GT.AND P2, PT, R0, 0x1, P0 ;  /* 0x000000010000780c */ /* 0x000fe40000744270 */
[----:B------:R-:W-:-:S02]  /*3a00*/  SHF.L.U64.HI R59, R8, 0x8, R9 ;  /* 0x00000008083b7819 */ /* 0x000fc40000010209 */
[----:B------:R-:W-:Y:S02]  /*3a10*/  IADD3 R8, P1, R67, R10, RZ ;  /* 0x0000000a43087210 */ /* 0x000fe40007f3e0ff */
[----:B------:R-:W-:-:S03]  /*3a20*/  IADD3 R56, P4, R65, R6, RZ ;  /* 0x0000000641387210 */ /* 0x000fc60007f9e0ff */
[----:B------:R-:W-:Y:S02]  /*3a30*/  IMAD.X R9, R59, 0x1, R11, P1 ;  /* 0x000000013b097824 */ /* 0x000fe400008e060b */
[----:B--2---:R-:W-:-:S05]  /*3a40*/  HADD2.F32 R57, -RZ, R78.H0_H0 ;  /* 0x2000004eff397230 */ /* 0x004fca0000004100 */
[----:B------:R-:W-:-:S04]  /*3a50*/  FMUL R57, R57, R72 ;  /* 0x0000004839397220 */ /* 0x000fc80000400000 */
[----:B------:R-:W-:-:S05]  /*3a60*/  FFMA R57, R40, R23, R57 ;  /* 0x0000001728397223 */ /* 0x000fca0000000039 */
[----:B------:R-:W-:Y:S01]  /*3a70*/  F2FP.F16.F32.PACK_AB R40, RZ, R57 ;  /* 0x00000039ff28723e */ /* 0x000fe200000000ff */
[----:B------:R-:W-:-:S03]  /*3a80*/  IMAD.X R57, R5, 0x1, R7, P4 ;  /* 0x0000000105397824 */ /* 0x000fc600020e0607 */
[----:B0-----:R-:W-:-:S05]  /*3a90*/  PRMT R58, R40, 0x7610, R58 ;  /* 0x00007610283a7816 */ /* 0x001fca000000003a */
[----:B------:R0:W-:Y:S04]  /*3aa0*/  @P3 STG.E.U16 desc[UR36][R8.64], R58 ;  /* 0x0000003a08003986 */ /* 0x0001e8000c101524 */
[----:B------:R-:W2:Y:S01]  /*3ab0*/  @P2 LDG.E.LTC128B.U16 R78, desc[UR36][R56.64] ;  /* 0x00000024384e2981 */ /* 0x000ea2000c1e1520 */
[----:B------:R-:W-:Y:S01]  /*3ac0*/  LOP3.LUT R69, R67, 0x2, RZ, 0xfc, !PT ;  /* 0x0000000243457812 */ /* 0x000fe200078efcff */
[----:B------:R-:W-:Y:S01]  /*3ad0*/  BSSY B1, `(.L_x_58) ;  /* 0x000000f000017945 */ /* 0x000fe20003800000 */
[----:B------:R-:W-:Y:S02]  /*3ae0*/  ISETP.GT.AND P1, PT, R4, 0x88, PT ;  /* 0x000000880400780c */ /* 0x000fe40003f24270 */
[----:B------:R-:W-:Y:S02]  /*3af0*/  IADD3 R62, P4, R69, R10, RZ ;  /* 0x0000000a453e7210 */ /* 0x000fe40007f9e0ff */
[----:B------:R-:W-:Y:S01]  /*3b00*/  ISETP.GT.AND P3, PT, R0, RZ, P1 ;  /* 0x000000ff0000720c */ /* 0x000fe20000f64270 */
[----:B--2---:R-:W-:-:S05]  /*3b10*/  HADD2.F32 R63, -RZ, R78.H0_H0 ;  /* 0x2000004eff3f7230 */ /* 0x004fca0000004100 */
[----:B------:R-:W-:Y:S01]  /*3b20*/  FMUL R40, R63, R72 ;  /* 0x000000483f287220 */ /* 0x000fe20000400000 */
[----:B------:R-:W-:-:S03]  /*3b30*/  IMAD.X R63, R59, 0x1, R11, P4 ;  /* 0x000000013b3f7824 */ /* 0x000fc600020e060b */
[----:B------:R-:W-:-:S05]  /*3b40*/  FFMA R40, R41, R23, R40 ;  /* 0x0000001729287223 */ /* 0x000fca0000000028 */
[----:B------:R-:W-:Y:S02]  /*3b50*/  F2FP.F16.F32.PACK_AB R41, RZ, R40 ;  /* 0x00000028ff29723e */ /* 0x000fe400000000ff */
[----:B------:R-:W-:Y:S02]  /*3b60*/  IADD3 R40, P4, R61, R12, RZ ;  /* 0x0000000c3d287210 */ /* 0x000fe40007f9e0ff */
[----:B------:R-:W-:-:S03]  /*3b70*/  PRMT R56, R41, 0x7610, R56 ;  /* 0x0000761029387816 */ /* 0x000fc60000000038 */
[----:B------:R-:W-:Y:S02]  /*3b80*/  IMAD.X R41, R5, 0x1, R13, P4 ;  /* 0x0000000105297824 */ /* 0x000fe400020e060d */
[----:B------:R0:W-:Y:S01]  /*3b90*/  @P2 STG.E.U16 desc[UR36][R62.64], R56 ;  /* 0x000000383e002986 */ /* 0x0001e2000c101524 */
[----:B------:R-:W-:Y:S05]  /*3ba0*/  @!P3 BRA `(.L_x_59) ;  /* 0x000000000004b947 */ /* 0x000fea0003800000 */
[----:B------:R2:W5:Y:S02]  /*3bb0*/  LDG.E.LTC128B.U16 R78, desc[UR36][R40.64] ;  /* 0x00000024284e7981 */ /* 0x000564000c1e1520 */
.L_x_59:
[----:B------:R-:W-:Y:S05]  /*3bc0*/  BSYNC B1 ;  /* 0x0000000000017941 */ /* 0x000fea0003800000 */
.L_x_58:
[----:B-----5:R-:W-:Y:S01]  /*3bd0*/  HADD2.F32 R57, -RZ, R78.H0_H0 ;  /* 0x2000004eff397230 */ /* 0x020fe20000004100 */
[----:B0-----:R-:W-:Y:S01]  /*3be0*/  IADD3 R56, P4, R67, R14, RZ ;  /* 0x0000000e43387210 */ /* 0x001fe20007f9e0ff */
[----:B------:R-:W-:Y:S01]  /*3bf0*/  BSSY B1, `(.L_x_60) ;  /* 0x000000c000017945 */ /* 0x000fe20003800000 */
[----:B------:R-:W-:Y:S02]  /*3c00*/  ISETP.GT.AND P2, PT, R0, 0x1, P1 ;  /* 0x000000010000780c */ /* 0x000fe40000f44270 */
[----:B------:R-:W-:Y:S01]  /*3c10*/  FMUL R57, R57, R72 ;  /* 0x0000004839397220 */ /* 0x000fe20000400000 */
[----:B------:R-:W-:-:S03]  /*3c20*/  PRMT R62, R78, 0x7610, R62 ;  /* 0x000076104e3e7816 */ /* 0x000fc6000000003e */
[----:B------:R-:W-:-:S05]  /*3c30*/  FFMA R57, R42, R23, R57 ;  /* 0x000000172a397223 */ /* 0x000fca0000000039 */
[----:B------:R-:W-:Y:S01]  /*3c40*/  F2FP.F16.F32.PACK_AB R42, RZ, R57 ;  /* 0x00000039ff2a723e */ /* 0x000fe200000000ff */
[----:B------:R-:W-:-:S05]  /*3c50*/  IMAD.X R57, R59, 0x1, R15, P4 ;  /* 0x000000013b397824 */ /* 0x000fca00020e060f */
[----:B------:R0:W-:Y:S01]  /*3c60*/  @P3 STG.E.U16 desc[UR36][R56.64], R42 ;  /* 0x0000002a38003986 */ /* 0x0001e2000c101524 */
[----:B------:R-:W-:Y:S05]  /*3c70*/  @!P2 BRA `(.L_x_61) ;  /* 0x00000000000ca947 */ /* 0x000fea0003800000 */
[----:B------:R-:W-:-:S05]  /*3c80*/  IADD3 R62, P3, R65, R12, RZ ;  /* 0x0000000c413e7210 */ /* 0x000fca0007f7e0ff */
[----:B------:R-:W-:-:S05]  /*3c90*/  IMAD.X R63, R5, 0x1, R13, P3 ;  /* 0x00000001053f7824 */ /* 0x000fca00018e060d */
[----:B------:R4:W5:Y:S03]  /*3ca0*/  LDG.E.LTC128B.U16 R62, desc[UR36][R62.64] ;  /* 0x000000243e3e7981 */ /* 0x000966000c1e1520 */
.L_x_61:
[----:B------:R-:W-:Y:S05]  /*3cb0*/  BSYNC B1 ;  /* 0x0000000000017941 */ /* 0x000fea0003800000 */
.L_x_60:
[----:B----45:R-:W-:Y:S01]  /*3cc0*/  HADD2.F32 R63, -RZ, R62.H0_H0 ;  /* 0x2000003eff3f7230 */ /* 0x030fe20000004100 */
[----:B------:R-:W-:Y:S02]  /*3cd0*/  ISETP.GT.AND P3, PT, R0, 0x8, P0 ;  /* 0x000000080000780c */ /* 0x000fe40000764270 */
[----:B-1-3--:R-:W-:Y:S02]  /*3ce0*/  IADD3 R74, P4, R69, R14, RZ ;  /* 0x0000000e454a7210 */ /* 0x00afe40007f9e0ff */
[----:B0-----:R-:W-:Y:S01]  /*3cf0*/  FMUL R42, R63, R72 ;  /* 0x000000483f2a7220 */ /* 0x001fe20000400000 */
[----:B------:R-:W-:Y:S02]  /*3d00*/  LOP3.LUT R63, R61, 0x10, RZ, 0xfc, !PT ;  /* 0x000000103d3f7812 */ /* 0x000fe400078efcff */
[----:B------:R-:W-:Y:S02]  /*3d10*/  IMAD.X R75, R59, 0x1, R15, P4 ;  /* 0x000000013b4b7824 */ /* 0x000fe400020e060f */
[----:B------:R-:W-:Y:S01]  /*3d20*/  FFMA R42, R43, R23, R42 ;  /* 0x000000172b2a7223 */ /* 0x000fe2000000002a */
[----:B------:R-:W-:-:S04]  /*3d30*/  IADD3 R76, P5, R63, R6, RZ ;  /* 0x000000063f4c7210 */ /* 0x000fc80007fbe0ff */
[----:B------:R-:W-:Y:S01]  /*3d40*/  F2FP.F16.F32.PACK_AB R42, RZ, R42 ;  /* 0x0000002aff2a723e */ /* 0x000fe200000000ff */
[----:B------:R-:W-:-:S04]  /*3d50*/  IMAD.X R77, R5, 0x1, R7, P5 ;  /* 0x00000001054d7824 */ /* 0x000fc800028e0607 */
[----:B------:R0:W-:Y:S04]  /*3d60*/  @P2 STG.E.U16 desc[UR36][R74.64], R42 ;  /* 0x0000002a4a002986 */ /* 0x0001e8000c101524 */
[----:B------:R-:W3:Y:S01]  /*3d70*/  @P3 LDG.E.LTC128B.U16 R62, desc[UR36][R76.64] ;  /* 0x000000244c3e3981 */ /* 0x000ee2000c1e1520 */
[----:B------:R-:W-:Y:S02]  /*3d80*/  LOP3.LUT R71, R67, 0x10, RZ, 0xfc, !PT ;  /* 0x0000001043477812 */ /* 0x000fe400078efcff */
[----:B------:R-:W-:Y:S02]  /*3d90*/  ISETP.GT.AND P2, PT, R0, 0x9, P0 ;  /* 0x000000090000780c */ /* 0x000fe40000744270 */
[----:B------:R-:W-:-:S05]  /*3da0*/  IADD3 R78, P4, R71, R10, RZ ;  /* 0x0000000a474e7210 */ /* 0x000fca0007f9e0ff */
[----:B------:R-:W-:Y:S02]  /*3db0*/  IMAD.X R79, R59, 0x1, R11, P4 ;  /* 0x000000013b4f7824 */ /* 0x000fe400020e060b */
[----:B---3--:R-:W-:-:S05]  /*3dc0*/  HADD2.F32 R43, -RZ, R62.H0_H0 ;  /* 0x2000003eff2b7230 */ /* 0x008fca0000004100 */
[----:B------:R-:W-:-:S04]  /*3dd0*/  FMUL R43, R43, R72 ;  /* 0x000000482b2b7220 */ /* 0x000fc80000400000 */
[----:B------:R-:W-:Y:S01]  /*3de0*/  FFMA R44, R44, R23, R43 ;  /* 0x000000172c2c7223 */ /* 0x000fe2000000002b */
[----:B------:R-:W-:-:S04]  /*3df0*/  LOP3.LUT R43, R61, 0x12, RZ, 0xfc, !PT ;  /* 0x000000123d2b7812 */ /* 0x000fc800078efcff */
[----:B------:R-:W-:Y:S02]  /*3e00*/  IADD3 R80, P5, R43, R6, RZ ;  /* 0x000000062b507210 */ /* 0x000fe40007fbe0ff */
[----:B------:R-:W-:-:S03]  /*3e10*/  F2FP.F16.F32.PACK_AB R44, RZ, R44 ;  /* 0x0000002cff2c723e */ /* 0x000fc600000000ff */
[----:B------:R-:W-:Y:S01]  /*3e20*/  IMAD.X R81, R5, 0x1, R7, P5 ;  /* 0x0000000105517824 */ /* 0x000fe200028e0607 */
[----:B------:R-:W-:-:S05]  /*3e30*/  PRMT R58, R44, 0x7610, R58 ;  /* 0x000076102c3a7816 */ /* 0x000fca000000003a */
[----:B------:R1:W-:Y:S04]  /*3e40*/  @P3 STG.E.U16 desc[UR36][R78.64], R58 ;  /* 0x0000003a4e003986 */ /* 0x0003e8000c101524 */
[----:B------:R-:W3:Y:S01]  /*3e50*/  @P2 LDG.E.LTC128B.U16 R62, desc[UR36][R80.64] ;  /* 0x00000024503e2981 */ /* 0x000ee2000c1e1520 */
[----:B------:R-:W-:Y:S01]  /*3e60*/  ISETP.GT.AND P3, PT, R0, 0x8, P1 ;  /* 0x000000080000780c */ /* 0x000fe20000f64270 */
[----:B------:R-:W-:Y:S01]  /*3e70*/  BSSY B1, `(.L_x_62) ;  /* 0x000000d000017945 */ /* 0x000fe20003800000 */
[----:B---3--:R-:W-:-:S05]  /*3e80*/  HADD2.F32 R73, -RZ, R62.H0_H0 ;  /* 0x2000003eff497230 */ /* 0x008fca0000004100 */
[----:B0-----:R-:W-:Y:S01]  /*3e90*/  FMUL R42, R73, R72 ;  /* 0x00000048492a7220 */ /* 0x001fe20000400000 */
[----:B------:R-:W-:-:S03]  /*3ea0*/  LOP3.LUT R73, R67, 0x12, RZ, 0xfc, !PT ;  /* 0x0000001243497812 */ /* 0x000fc600078efcff */
[----:B------:R-:W-:Y:S01]  /*3eb0*/  FFMA R42, R45, R23, R42 ;  /* 0x000000172d2a7223 */ /* 0x000fe2000000002a */
[----:B------:R-:W-:-:S04]  /*3ec0*/  IADD3 R44, P4, R73, R10, RZ ;  /* 0x0000000a492c7210 */ /* 0x000fc80007f9e0ff */
[----:B------:R-:W-:Y:S01]  /*3ed0*/  F2FP.F16.F32.PACK_AB R42, RZ, R42 ;  /* 0x0000002aff2a723e */ /* 0x000fe200000000ff */
[----:B------:R-:W-:-:S05]  /*3ee0*/  IMAD.X R45, R59, 0x1, R11, P4 ;  /* 0x000000013b2d7824 */ /* 0x000fca00020e060b */
[----:B------:R1:W-:Y:S01]  /*3ef0*/  @P2 STG.E.U16 desc[UR36][R44.64], R42 ;  /* 0x0000002a2c002986 */ /* 0x0003e2000c101524 */
[----:B------:R-:W-:Y:S05]  /*3f00*/  @!P3 BRA `(.L_x_63) ;  /* 0x00000000000cb947 */ /* 0x000fea0003800000 */
[----:B-1----:R-:W-:-:S05]  /*3f10*/  IADD3 R44, P2, R63, R12, RZ ;  /* 0x0000000c3f2c7210 */ /* 0x002fca0007f5e0ff */
[----:B------:R-:W-:-:S05]  /*3f20*/  IMAD.X R45, R5, 0x1, R13, P2 ;  /* 0x00000001052d7824 */ /* 0x000fca00010e060d */
[----:B------:R0:W5:Y:S03]  /*3f30*/  LDG.E.LTC128B.U16 R62, desc[UR36][R44.64] ;  /* 0x000000242c3e7981 */ /* 0x000166000c1e1520 */
.L_x_63:
[----:B------:R-:W-:Y:S05]  /*3f40*/  BSYNC B1 ;  /* 0x0000000000017941 */ /* 0x000fea0003800000 */
.L_x_62:
[----:B01---5:R-:W-:Y:S01]  /*3f50*/  HADD2.F32 R45, -RZ, R62.H0_H0 ;  /* 0x2000003eff2d7230 */ /* 0x023fe20000004100 */
[----:B------:R-:W-:Y:S01]  /*3f60*/  IADD3 R44, P4, R71, R14, RZ ;  /* 0x0000000e472c7210 */ /* 0x000fe20007f9e0ff */
[----:B------:R-:W-:Y:S01]  /*3f70*/  BSSY B1, `(.L_x_64) ;  /* 0x000000b000017945 */ /* 0x000fe20003800000 */
[----:B------:R-:W-:Y:S02]  /*3f80*/  ISETP.GT.AND P2, PT, R0, 0x9, P1 ;  /* 0x000000090000780c */ /* 0x000fe40000f44270 */
[----:B------:R-:W-:-:S04]  /*3f90*/  FMUL R45, R45, R72 ;  /* 0x000000482d2d7220 */ /* 0x000fc80000400000 */
[----:B------:R-:W-:-:S05]  /*3fa0*/  FFMA R45, R46, R23, R45 ;  /* 0x000000172e2d7223 */ /* 0x000fca000000002d */
[----:B------:R-:W-:Y:S01]  /*3fb0*/  F2FP.F16.F32.PACK_AB R42, RZ, R45 ;  /* 0x0000002dff2a723e */ /* 0x000fe200000000ff */
[----:B------:R-:W-:-:S05]  /*3fc0*/  IMAD.X R45, R59, 0x1, R15, P4 ;  /* 0x000000013b2d7824 */ /* 0x000fca00020e060f */
[----:B------:R0:W-:Y:S01]  /*3fd0*/  @P3 STG.E.U16 desc[UR36][R44.64], R42 ;  /* 0x0000002a2c003986 */ /* 0x0001e2000c101524 */
[----:B------:R-:W-:Y:S05]  /*3fe0*/  @!P2 BRA `(.L_x_65) ;  /* 0x00000000000ca947 */ /* 0x000fea0003800000 */
[----:B0-----:R-:W-:-:S05]  /*3ff0*/  IADD3 R44, P3, R43, R12, RZ ;  /* 0x0000000c2b2c7210 */ /* 0x001fca0007f7e0ff */
[----:B------:R-:W-:-:S05]  /*4000*/  IMAD.X R45, R5, 0x1, R13, P3 ;  /* 0x00000001052d7824 */ /* 0x000fca00018e060d */
[----:B------:R1:W5:Y:S03]  /*4010*/  LDG.E.LTC128B.U16 R62, desc[UR36][R44.64] ;  /* 0x000000242c3e7981 */ /* 0x000366000c1e1520 */
.L_x_65:
[----:B------:R-:W-:Y:S05]  /*4020*/  BSYNC B1 ;  /* 0x0000000000017941 */ /* 0x000fea0003800000 */
.L_x_64:
[----:B01---5:R-:W-:Y:S01]  /*4030*/  HADD2.F32 R45, -RZ, R62.H0_H0 ;  /* 0x2000003eff2d7230 */ /* 0x023fe20000004100 */
[----:B------:R-:W-:Y:S02]  /*4040*/  ISETP.GT.AND P3, PT, R0, 0x10, P0 ;  /* 0x000000100000780c */ /* 0x000fe40000764270 */
[----:B------:R-:W-:Y:S02]  /*4050*/  IADD3 R76, P4, R73, R14, RZ ;  /* 0x0000000e494c7210 */ /* 0x000fe40007f9e0ff */
[----:B------:R-:W-:Y:S01]  /*4060*/  FMUL R42, R45, R72 ;  /* 0x000000482d2a7220 */ /* 0x000fe20000400000 */
        /* <DEDUP_REMOVED lines=21> */
[----:B------:R-:W0:Y:S01]  /*41c0*/  @P2 LDG.E.LTC128B.U16 R62, desc[UR36][R82.64] ;  /* 0x00000024523e2981 */ /* 0x000e22000c1e1520 */
[----:B------:R-:W-:Y:S01]  /*41d0*/  ISETP.GT.AND P3, PT, R0, 0x10, P1 ;  /* 0x000000100000780c */ /* 0x000fe20000f64270 */
[----:B------:R-:W-:Y:S01]  /*41e0*/  BSSY B1, `(.L_x_66) ;  /* 0x000000d000017945 */ /* 0x000fe20003800000 */
[----:B0-----:R-:W-:-:S05]  /*41f0*/  HADD2.F32 R77, -RZ, R62.H0_H0 ;  /* 0x2000003eff4d7230 */ /* 0x001fca0000004100 */
[----:B------:R-:W-:Y:S01]  /*4200*/  FMUL R42, R77, R72 ;  /* 0x000000484d2a7220 */ /* 0x000fe20000400000 */
        /* <DEDUP_REMOVED lines=10> */
.L_x_67:
[----:B------:R-:W-:Y:S05]  /*42b0*/  BSYNC B1 ;  /* 0x0000000000017941 */ /* 0x000fea0003800000 */
.L_x_66:
        /* <DEDUP_REMOVED lines=13> */
.L_x_69:
[----:B------:R-:W-:Y:S05]  /*4390*/  BSYNC B1 ;  /* 0x0000000000017941 */ /* 0x000fea0003800000 */
.L_x_68:
        /* <DEDUP_REMOVED lines=12> */
[----:B------:R-:W-:Y:S01]  /*4460*/  ISETP.GT.AND P0, PT, R0, 0x19, P0 ;  /* 0x000000190000780c */ /* 0x000fe20000704270 */
[----:B---3--:R-:W-:-:S05]  /*4470*/  HADD2.F32 R51, -RZ, R62.H0_H0 ;  /* 0x2000003eff337230 */ /* 0x008fca0000004100 */
[----:B------:R-:W-:Y:S01]  /*4480*/  FMUL R79, R51, R72 ;  /* 0x00000048334f7220 */ /* 0x000fe20000400000 */
[----:B------:R-:W-:-:S03]  /*4490*/  LOP3.LUT R51, R67, 0x30, RZ, 0xfc, !PT ;  /* 0x0000003043337812 */ /* 0x000fc600078efcff */
[----:B------:R-:W-:Y:S01]  /*44a0*/  FFMA R52, R52, R23, R79 ;  /* 0x0000001734347223 */ /* 0x000fe2000000004f */
[----:B------:R-:W-:Y:S02]  /*44b0*/  LOP3.LUT R79, R61, 0x32, RZ, 0xfc, !PT ;  /* 0x000000323d4f7812 */ /* 0x000fe400078efcff */
[----:B------:R-:W-:Y:S02]  /*44c0*/  IADD3 R84, P2, R51, R10, RZ ;  /* 0x0000000a33547210 */ /* 0x000fe40007f5e0ff */
[----:B------:R-:W-:Y:S02]  /*44d0*/  IADD3 R86, P4, R79, R6, RZ ;  /* 0x000000064f567210 */ /* 0x000fe40007f9e0ff */
[----:B------:R-:W-:Y:S01]  /*44e0*/  F2FP.F16.F32.PACK_AB R52, RZ, R52 ;  /* 0x00000034ff34723e */ /* 0x000fe200000000ff */
[----:B------:R-:W-:Y:S02]  /*44f0*/  IMAD.X R85, R59, 0x1, R11, P2 ;  /* 0x000000013b557824 */ /* 0x000fe400010e060b */
[----:B------:R-:W-:-:S03]  /*4500*/  IMAD.X R87, R5, 0x1, R7, P4 ;  /* 0x0000000105577824 */ /* 0x000fc600020e0607 */
[----:B------:R0:W-:Y:S04]  /*4510*/  @P3 STG.E.U16 desc[UR36][R84.64], R52 ;  /* 0x0000003454003986 */ /* 0x0001e8000c101524 */
[----:B------:R-:W3:Y:S01]  /*4520*/  @P0 LDG.E.LTC128B.U16 R62, desc[UR36][R86.64] ;  /* 0x00000024563e0981 */ /* 0x000ee2000c1e1520 */
[----:B------:R-:W-:Y:S01]  /*4530*/  ISETP.GT.AND P2, PT, R0, 0x18, P1 ;  /* 0x000000180000780c */ /* 0x000fe20000f44270 */
[----:B------:R-:W-:Y:S01]  /*4540*/  BSSY B1, `(.L_x_70) ;  /* 0x000000d000017945 */ /* 0x000fe20003800000 */
[----:B---3--:R-:W-:-:S05]  /*4550*/  HADD2.F32 R7, -RZ, R62.H0_H0 ;  /* 0x2000003eff077230 */ /* 0x008fca0000004100 */
        /* <DEDUP_REMOVED lines=8> */
[----:B0-----:R-:W-:-:S05]  /*45e0*/  IADD3 R10, P0, R49, R12, RZ ;  /* 0x0000000c310a7210 */ /* 0x001fca0007f1e0ff */
[----:B------:R-:W-:-:S05]  /*45f0*/  IMAD.X R11, R5, 0x1, R13, P0 ;  /* 0x00000001050b7824 */ /* 0x000fca00000e060d */
[----:B------:R1:W5:Y:S03]  /*4600*/  LDG.E.LTC128B.U16 R62, desc[UR36][R10.64] ;  /* 0x000000240a3e7981 */ /* 0x000366000c1e1520 */
.L_x_71:
[----:B------:R-:W-:Y:S05]  /*4610*/  BSYNC B1 ;  /* 0x0000000000017941 */ /* 0x000fea0003800000 */
.L_x_70:
[----:B01---5:R-:W-:Y:S01]  /*4620*/  HADD2.F32 R11, -RZ, R62.H0_H0 ;  /* 0x2000003eff0b7230 */ /* 0x023fe20000004100 */
[----:B------:R-:W-:Y:S01]  /*4630*/  IADD3 R10, P0, R51, R14, RZ ;  /* 0x0000000e330a7210 */ /* 0x000fe20007f1e0ff */
[----:B------:R-:W-:Y:S01]  /*4640*/  BSSY B1, `(.L_x_72) ;  /* 0x000000b000017945 */ /* 0x000fe20003800000 */
[----:B------:R-:W-:Y:S02]  /*4650*/  ISETP.GT.AND P1, PT, R0, 0x19, P1 ;  /* 0x000000190000780c */ /* 0x000fe40000f24270 */
[----:B------:R-:W-:-:S04]  /*4660*/  FMUL R11, R11, R72 ;  /* 0x000000480b0b7220 */ /* 0x000fc80000400000 */
[----:B------:R-:W-:-:S05]  /*4670*/  FFMA R11, R54, R23, R11 ;  /* 0x00000017360b7223 */ /* 0x000fca000000000b */
[----:B------:R-:W-:Y:S01]  /*4680*/  F2FP.F16.F32.PACK_AB R6, RZ, R11 ;  /* 0x0000000bff06723e */ /* 0x000fe200000000ff */
[----:B------:R-:W-:Y:S01]  /*4690*/  IMAD.X R11, R59, 0x1, R15, P0 ;  /* 0x000000013b0b7824 */ /* 0x000fe200000e060f */
[----:B------:R-:W-:-:S04]  /*46a0*/  IADD3 R12, P0, R79, R12, RZ ;  /* 0x0000000c4f0c7210 */ /* 0x000fc80007f1e0ff */
[----:B------:R0:W-:Y:S01]  /*46b0*/  @P2 STG.E.U16 desc[UR36][R10.64], R6 ;  /* 0x000000060a002986 */ /* 0x0001e2000c101524 */
[----:B------:R-:W-:Y:S01]  /*46c0*/  IMAD.X R13, R5, 0x1, R13, P0 ;  /* 0x00000001050d7824 */ /* 0x000fe200000e060d */
[----:B------:R-:W-:Y:S07]  /*46d0*/  @!P1 BRA `(.L_x_73) ;  /* 0x0000000000049947 */ /* 0x000fee0003800000 */
[----:B------:R1:W5:Y:S02]  /*46e0*/  LDG.E.LTC128B.U16 R62, desc[UR36][R12.64] ;  /* 0x000000240c3e7981 */ /* 0x000364000c1e1520 */
.L_x_73:
[----:B------:R-:W-:Y:S05]  /*46f0*/  BSYNC B1 ;  /* 0x0000000000017941 */ /* 0x000fea0003800000 */
.L_x_72:
[----:B0----5:R-:W-:Y:S01]  /*4700*/  HADD2.F32 R11, -RZ, R62.H0_H0 ;  /* 0x2000003eff0b7230 */ /* 0x021fe20000004100 */
[----:B------:R-:W-:Y:S01]  /*4710*/  IADD3 R10, P3, R7, R14, RZ ;  /* 0x0000000e070a7210 */ /* 0x000fe20007f7e0ff */
[----:B------:R-:W-:Y:S01]  /*4720*/  BSSY B1, `(.L_x_74) ;  /* 0x000000c000017945 */ /* 0x000fe20003800000 */
[----:B------:R-:W-:Y:S02]  /*4730*/  ISETP.GT.AND P0, PT, R4, 0x100, PT ;  /* 0x000001000400780c */ /* 0x000fe40003f04270 */
[----:B------:R-:W-:Y:S01]  /*4740*/  FMUL R6, R11, R72 ;  /* 0x000000480b067220 */ /* 0x000fe20000400000 */
[----:B------:R-:W-:Y:S01]  /*4750*/  IMAD.X R11, R59, 0x1, R15, P3 ;  /* 0x000000013b0b7824 */ /* 0x000fe200018e060f */
[----:B------:R-:W-:Y:S02]  /*4760*/  ISETP.GT.AND P2, PT, R0, RZ, P0 ;  /* 0x000000ff0000720c */ /* 0x000fe40000744270 */
[----:B------:R-:W-:-:S05]  /*4770*/  FFMA R6, R55, R23, R6 ;  /* 0x0000001737067223 */ /* 0x000fca0000000006 */
[----:B------:R-:W-:-:S05]  /*4780*/  F2FP.F16.F32.PACK_AB R6, RZ, R6 ;  /* 0x00000006ff06723e */ /* 0x000fca00000000ff */
[----:B------:R0:W-:Y:S01]  /*4790*/  @P1 STG.E.U16 desc[UR36][R10.64], R6 ;  /* 0x000000060a001986 */ /* 0x0001e2000c101524 */
[----:B------:R-:W-:Y:S05]  /*47a0*/  @!P2 BRA `(.L_x_75) ;  /* 0x00000000000ca947 */ /* 0x000fea0003800000 */
[----:B0-----:R-:W-:-:S05]  /*47b0*/  IADD3 R10, P1, R20, R61, RZ ;  /* 0x0000003d140a7210 */ /* 0x001fca0007f3e0ff */
[----:B------:R-:W-:-:S05]  /*47c0*/  IMAD.X R11, R21, 0x1, R5, P1 ;  /* 0x00000001150b7824 */ /* 0x000fca00008e0605 */
[----:B------:R3:W5:Y:S03]  /*47d0*/  LDG.E.LTC128B.U16 R62, desc[UR36][R10.64] ;  /* 0x000000240a3e7981 */ /* 0x000766000c1e1520 */
.L_x_75:
[----:B------:R-:W-:Y:S05]  /*47e0*/  BSYNC B1 ;  /* 0x0000000000017941 */ /* 0x000fea0003800000 */
.L_x_74:
[----:B0--3-5:R-:W-:Y:S01]  /*47f0*/  HADD2.F32 R11, -RZ, R62.H0_H0 ;  /* 0x2000003eff0b7230 */ /* 0x029fe20000004100 */
        /* <DEDUP_REMOVED lines=12> */
.L_x_77:
[----:B------:R-:W-:Y:S05]  /*48c0*/  BSYNC B1 ;  /* 0x0000000000017941 */ /* 0x000fea0003800000 */
.L_x_76:
[----:B0--3-5:R-:W-:Y:S01]  /*48d0*/  HADD2.F32 R11, -RZ, R62.H0_H0 ;  /* 0x2000003eff0b7230 */ /* 0x029fe20000004100 */
        /* <DEDUP_REMOVED lines=13> */
.L_x_79:
[----:B------:R-:W-:Y:S05]  /*49b0*/  BSYNC B1 ;  /* 0x0000000000017941 */ /* 0x000fea0003800000 */
.L_x_78:
        /* <DEDUP_REMOVED lines=13> */
.L_x_81:
[----:B------:R-:W-:Y:S05]  /*4a90*/  BSYNC B1 ;  /* 0x0000000000017941 */ /* 0x000fea0003800000 */
.L_x_80:
[----:B0--3-5:R-:W-:Y:S01]  /*4aa0*/  HADD2.F32 R11, -RZ, R62.H0_H0 ;  /* 0x2000003eff0b7230 */ /* 0x029fe20000004100 */
[----:B------:R-:W-:Y:S01]  /*4ab0*/  IADD3 R10, P4, R56, R69, RZ ;  /* 0x00000045380a7210 */ /* 0x000fe20007f9e0ff */
[----:B------:R-:W-:Y:S01]  /*4ac0*/  BSSY B1, `(.L_x_82) ;  /* 0x000000b000017945 */ /* 0x000fe20003800000 */
[----:B------:R-:W-:Y:S02]  /*4ad0*/  ISETP.GT.AND P2, PT, R0, 0x8, P0 ;  /* 0x000000080000780c */ /* 0x000fe40000744270 */
[----:B------:R-:W-:Y:S01]  /*4ae0*/  FMUL R4, R11, R72 ;  /* 0x000000480b047220 */ /* 0x000fe20000400000 */
[----:B------:R-:W-:-:S03]  /*4af0*/  IMAD.X R11, R57, 0x1, R59, P4 ;  /* 0x00000001390b7824 */ /* 0x000fc600020e063b */
[----:B------:R-:W-:-:S05]  /*4b00*/  FFMA R4, R27, R23, R4 ;  /* 0x000000171b047223 */ /* 0x000fca0000000004 */
[----:B------:R-:W-:-:S05]  /*4b10*/  F2FP.F16.F32.PACK_AB R4, RZ, R4 ;  /* 0x00000004ff04723e */ /* 0x000fca00000000ff */
[----:B------:R0:W-:Y:S01]  /*4b20*/  @P3 STG.E.U16 desc[UR36][R10.64], R4 ;  /* 0x000000040a003986 */ /* 0x0001e2000c101524 */
[----:B------:R-:W-:Y:S05]  /*4b30*/  @!P2 BRA `(.L_x_83) ;  /* 0x00000000000ca947 */ /* 0x000fea0003800000 */
[----:B0-----:R-:W-:-:S05]  /*4b40*/  IADD3 R10, P3, R63, R20, RZ ;  /* 0x000000143f0a7210 */ /* 0x001fca0007f7e0ff */
[----:B------:R-:W-:-:S05]  /*4b50*/  IMAD.X R11, R21, 0x1, R5, P3 ;  /* 0x00000001150b7824 */ /* 0x000fca00018e0605 */
[----:B------:R3:W5:Y:S03]  /*4b60*/  LDG.E.LTC128B.U16 R62, desc[UR36][R10.64] ;  /* 0x000000240a3e7981 */ /* 0x000766000c1e1520 */
.L_x_83:
[----:B------:R-:W-:Y:S05]  /*4b70*/  BSYNC B1 ;  /* 0x0000000000017941 */ /* 0x000fea0003800000 */
.L_x_82:
        /* <DEDUP_REMOVED lines=13> */
.L_x_85:
[----:B------:R-:W-:Y:S05]  /*4c50*/  BSYNC B1 ;  /* 0x0000000000017941 */ /* 0x000fea0003800000 */
.L_x_84:
        /* <DEDUP_REMOVED lines=13> */
.L_x_87:
[----:B------:R-:W-:Y:S05]  /*4d30*/  BSYNC B1 ;  /* 0x0000000000017941 */ /* 0x000fea0003800000 */
.L_x_86:
        /* <DEDUP_REMOVED lines=13> */
.L_x_89:
[----:B------:R-:W-:Y:S05]  /*4e10*/  BSYNC B1 ;  /* 0x0000000000017941 */ /* 0x000fea0003800000 */
.L_x_88:
        /* <DEDUP_REMOVED lines=13> */
.L_x_91:
[----:B------:R-:W-:Y:S05]  /*4ef0*/  BSYNC B1 ;  /* 0x0000000000017941 */ /* 0x000fea0003800000 */
.L_x_90:
        /* <DEDUP_REMOVED lines=13> */
.L_x_93:
[----:B------:R-:W-:Y:S05]  /*4fd0*/  BSYNC B1 ;  /* 0x0000000000017941 */ /* 0x000fea0003800000 */
.L_x_92:
        /* <DEDUP_REMOVED lines=13> */
.L_x_95:
[----:B------:R-:W-:Y:S05]  /*50b0*/  BSYNC B1 ;  /* 0x0000000000017941 */ /* 0x000fea0003800000 */
.L_x_94:
        /* <DEDUP_REMOVED lines=13> */
.L_x_97:
[----:B------:R-:W-:Y:S05]  /*5190*/  BSYNC B1 ;  /* 0x0000000000017941 */ /* 0x000fea0003800000 */
.L_x_96:
        /* <DEDUP_REMOVED lines=13> */
.L_x_99:
[----:B------:R-:W-:Y:S05]  /*5270*/  BSYNC B1 ;  /* 0x0000000000017941 */ /* 0x000fea0003800000 */
.L_x_98:
[----:B0--3-5:R-:W-:Y:S01]  /*5280*/  HADD2.F32 R11, -RZ, R62.H0_H0 ;  /* 0x2000003eff0b7230 */ /* 0x029fe20000004100 */
[----:B------:R-:W-:Y:S01]  /*5290*/  IADD3 R10, P3, R51, R8, RZ ;  /* 0x00000008330a7210 */ /* 0x000fe20007f7e0ff */
[----:B------:R-:W-:Y:S01]  /*52a0*/  BSSY B1, `(.L_x_100) ;  /* 0x000000b000017945 */ /* 0x000fe20003800000 */
[----:B------:R-:W-:Y:S02]  /*52b0*/  ISETP.GT.AND P0, PT, R0, 0x19, P0 ;  /* 0x000000190000780c */ /* 0x000fe40000704270 */
[----:B------:R-:W-:-:S04]  /*52c0*/  FMUL R11, R11, R72 ;  /* 0x000000480b0b7220 */ /* 0x000fc80000400000 */
[----:B------:R-:W-:-:S05]  /*52d0*/  FFMA R11, R36, R23, R11 ;  /* 0x00000017240b7223 */ /* 0x000fca000000000b */
[----:B------:R-:W-:Y:S01]  /*52e0*/  F2FP.F16.F32.PACK_AB R4, RZ, R11 ;  /* 0x0000000bff04723e */ /* 0x000fe200000000ff */
[----:B------:R-:W-:Y:S01]  /*52f0*/  IMAD.X R11, R9, 0x1, R59, P3 ;  /* 0x00000001090b7824 */ /* 0x000fe200018e063b */
[----:B-1----:R-:W-:-:S04]  /*5300*/  IADD3 R12, P3, R79, R20, RZ ;  /* 0x000000144f0c7210 */ /* 0x002fc80007f7e0ff */
[----:B------:R0:W-:Y:S01]  /*5310*/  @P2 STG.E.U16 desc[UR36][R10.64], R4 ;  /* 0x000000040a002986 */ /* 0x0001e2000c101524 */
[----:B------:R-:W-:Y:S01]  /*5320*/  IMAD.X R13, R21, 0x1, R5, P3 ;  /* 0x00000001150d7824 */ /* 0x000fe200018e0605 */
[----:B------:R-:W-:Y:S07]  /*5330*/  @!P0 BRA `(.L_x_101) ;  /* 0x0000000000048947 */ /* 0x000fee0003800000 */
[----:B------:R1:W5:Y:S02]  /*5340*/  LDG.E.LTC128B.U16 R62, desc[UR36][R12.64] ;  /* 0x000000240c3e7981 */ /* 0x000364000c1e1520 */
.L_x_101:
[----:B------:R-:W-:Y:S05]  /*5350*/  BSYNC B1 ;  /* 0x0000000000017941 */ /* 0x000fea0003800000 */
.L_x_100:
[----:B0----5:R-:W-:Y:S01]  /*5360*/  HADD2.F32 R11, -RZ, R62.H0_H0 ;  /* 0x2000003eff0b7230 */ /* 0x021fe20000004100 */
        /* <DEDUP_REMOVED lines=12> */
.L_x_103:
[----:B------:R-:W-:Y:S05]  /*5430*/  BSYNC B1 ;  /* 0x0000000000017941 */ /* 0x000fea0003800000 */
.L_x_102:
[----:B0--3-5:R-:W-:Y:S01]  /*5440*/  HADD2.F32 R9, -RZ, R62.H0_H0 ;  /* 0x2000003eff097230 */ /* 0x029fe20000004100 */
[----:B------:R-:W-:Y:S01]  /*5450*/  IADD3 R8, P0, R51, R56, RZ ;  /* 0x0000003833087210 */ /* 0x000fe20007f1e0ff */
[----:B------:R-:W-:Y:S01]  /*5460*/  BSSY B1, `(.L_x_104) ;  /* 0x000000c000017945 */ /* 0x000fe20003800000 */
[----:B------:R-:W-:Y:S02]  /*5470*/  ISETP.GT.AND P1, PT, R0, 0x19, P1 ;  /* 0x000000190000780c */ /* 0x000fe40000f24270 */
[----:B------:R-:W-:-:S04]  /*5480*/  FMUL R9, R9, R72 ;  /* 0x0000004809097220 */ /* 0x000fc80000400000 */
[----:B------:R-:W-:-:S05]  /*5490*/  FFMA R9, R38, R23, R9 ;  /* 0x0000001726097223 */ /* 0x000fca0000000009 */
[----:B------:R-:W-:Y:S01]  /*54a0*/  F2FP.F16.F32.PACK_AB R4, RZ, R9 ;  /* 0x00000009ff04723e */ /* 0x000fe200000000ff */
[----:B------:R-:W-:-:S03]  /*54b0*/  IMAD.X R9, R57, 0x1, R59, P0 ;  /* 0x0000000139097824 */ /* 0x000fc600000e063b */
[----:B------:R-:W-:Y:S02]  /*54c0*/  PRMT R6, R4, 0x7610, R6 ;  /* 0x0000761004067816 */ /* 0x000fe40000000006 */
[----:B------:R-:W-:-:S03]  /*54d0*/  IADD3 R4, P0, R79, R40, RZ ;  /* 0x000000284f047210 */ /* 0x000fc60007f1e0ff */
[----:B------:R0:W-:Y:S02]  /*54e0*/  @P3 STG.E.U16 desc[UR36][R8.64], R6 ;  /* 0x0000000608003986 */ /* 0x0001e4000c101524 */
[----:B------:R-:W-:Y:S01]  /*54f0*/  IMAD.X R5, R41, 0x1, R5, P0 ;  /* 0x0000000129057824 */ /* 0x000fe200000e0605 */
[----:B------:R-:W-:Y:S07]  /*5500*/  @!P1 BRA `(.L_x_105) ;  /* 0x0000000000049947 */ /* 0x000fee0003800000 */
[----:B------:R3:W5:Y:S02]  /*5510*/  LDG.E.LTC128B.U16 R62, desc[UR36][R4.64] ;  /* 0x00000024043e7981 */ /* 0x000764000c1e1520 */
.L_x_105:
[----:B------:R-:W-:Y:S05]  /*5520*/  BSYNC B1 ;  /* 0x0000000000017941 */ /* 0x000fea0003800000 */
.L_x_104:
[----:B------:R-:W-:Y:S05]  /*5530*/  @!P1 BRA `(.L_x_106) ;  /* 0x00000010006c9947 */ /* 0x000fea0003800000 */
[----:B---3-5:R-:W-:Y:S01]  /*5540*/  HADD2.F32 R5, -RZ, R62.H0_H0 ;  /* 0x2000003eff057230 */ /* 0x028fe20000004100 */
[----:B------:R-:W-:-:S04]  /*5550*/  IADD3 R4, P0, R7, R56, RZ ;  /* 0x0000003807047210 */ /* 0x000fc80007f1e0ff */
[----:B------:R-:W-:Y:S01]  /*5560*/  FMUL R0, R5, R72 ;  /* 0x0000004805007220 */ /* 0x000fe20000400000 */
[----:B------:R-:W-:-:S03]  /*5570*/  IMAD.X R5, R57, 0x1, R59, P0 ;  /* 0x0000000139057824 */ /* 0x000fc600000e063b */
[----:B------:R-:W-:-:S05]  /*5580*/  FFMA R0, R39, R23, R0 ;  /* 0x0000001727007223 */ /* 0x000fca0000000000 */
[----:B------:R-:W-:-:S05]  /*5590*/  F2FP.F16.F32.PACK_AB R0, RZ, R0 ;  /* 0x00000000ff00723e */ /* 0x000fca00000000ff */
[----:B------:R4:W-:Y:S01]  /*55a0*/  STG.E.U16 desc[UR36][R4.64], R0 ;  /* 0x0000000004007986 */ /* 0x0009e2000c101524 */
[----:B------:R-:W-:Y:S05]  /*55b0*/  BRA `(.L_x_106) ;  /* 0x00000010004c7947 */ /* 0x000fea0003800000 */
.L_x_29:
[----:B------:R-:W-:Y:S01]  /*55c0*/  ULDC.64 UR4, c[0x0][0x5c0] ;  /* 0x0001700000047ab9 */ /* 0x000fe20000000a00 */
[-C--:B------:R-:W-:Y:S01]  /*55d0*/  FMUL R56, R56, R23.reuse ;  /* 0x0000001738387220 */ /* 0x080fe20000400000 */
[----:B------:R-:W-:Y:S01]  /*55e0*/  LEA R6, P0, R78, UR4, 0x1 ;  /* 0x000000044e067c11 */ /* 0x000fe2000f8008ff */
[-C--:B------:R-:W-:Y:S01]  /*55f0*/  FMUL R57, R57, R23.reuse ;  /* 0x0000001739397220 */ /* 0x080fe20000400000 */
[----:B------:R-:W-:Y:S01]  /*5600*/  ISETP.GT.AND P3, PT, R0, 0x1, P1 ;  /* 0x000000010000780c */ /* 0x000fe20000f64270 */
[-C--:B------:R-:W-:Y:S01]  /*5610*/  FMUL R58, R58, R23.reuse ;  /* 0x000000173a3a7220 */ /* 0x080fe20000400000 */
[----:B------:R-:W-:Y:S01]  /*5620*/  F2FP.F16.F32.PACK_AB R56, RZ, R56 ;  /* 0x00000038ff38723e */ /* 0x000fe200000000ff */
[-C--:B------:R-:W-:Y:S01]  /*5630*/  FMUL R59, R59, R23.reuse ;  /* 0x000000173b3b7220 */ /* 0x080fe20000400000 */
[----:B------:R-:W-:Y:S01]  /*5640*/  LEA.HI.X R7, R78, UR5, R91, 0x1, P0 ;  /* 0x000000054e077c11 */ /* 0x000fe200080f0c5b */
[-C--:B------:R-:W-:Y:S01]  /*5650*/  FMUL R60, R60, R23.reuse ;  /* 0x000000173c3c7220 */ /* 0x080fe20000400000 */
[----:B------:R-:W-:Y:S01]  /*5660*/  ISETP.GT.AND P0, PT, R4, 0x8, PT ;  /* 0x000000080400780c */ /* 0x000fe20003f04270 */
[----:B------:R-:W-:Y:S01]  /*5670*/  FMUL R61, R61, R23 ;  /* 0x000000173d3d7220 */ /* 0x000fe20000400000 */
[----:B------:R-:W-:Y:S01]  /*5680*/  F2FP.F16.F32.PACK_AB R57, RZ, R57 ;  /* 0x00000039ff39723e */ /* 0x000fe200000000ff */
[----:B------:R-:W-:Y:S01]  /*5690*/  @P2 STG.E.U16 desc[UR36][R6.64], R56 ;  /* 0x0000003806002986 */ /* 0x000fe2000c101524 */
[----:B------:R-:W-:Y:S01]  /*56a0*/  ISETP.GT.AND P2, PT, R0, RZ, P0 ;  /* 0x000000ff0000720c */ /* 0x000fe20000744270 */
[-C--:B------:R-:W-:Y:S01]  /*56b0*/  FMUL R62, R62, R23.reuse ;  /* 0x000000173e3e7220 */ /* 0x080fe20000400000 */
[----:B------:R-:W-:Y:S01]  /*56c0*/  LEA R10, P4, R8, R6, 0x4 ;  /* 0x00000006080a7211 */ /* 0x000fe200078820ff */
[----:B------:R-:W-:Y:S01]  /*56d0*/  @P3 STG.E.U16 desc[UR36][R6.64+0x2], R57 ;  /* 0x0000023906003986 */ /* 0x000fe2000c101524 */
[----:B------:R-:W-:Y:S01]  /*56e0*/  ISETP.GT.AND P5, PT, R0, 0x1, P0 ;  /* 0x000000010000780c */ /* 0x000fe200007a4270 */
[-C--:B------:R-:W-:Y:S01]  /*56f0*/  FMUL R63, R63, R23.reuse ;  /* 0x000000173f3f7220 */ /* 0x080fe20000400000 */
[----:B------:R-:W-:Y:S01]  /*5700*/  F2FP.F16.F32.PACK_AB R58, RZ, R58 ;  /* 0x0000003aff3a723e */ /* 0x000fe200000000ff */
[-C--:B------:R-:W-:Y:S01]  /*5710*/  FMUL R64, R64, R23.reuse ;  /* 0x0000001740407220 */ /* 0x080fe20000400000 */
[----:B------:R-:W-:Y:S01]  /*5720*/  ISETP.GT.AND P3, PT, R0, 0x8, P1 ;  /* 0x000000080000780c */ /* 0x000fe20000f64270 */
[----:B------:R-:W-:Y:S01]  /*5730*/  FMUL R65, R65, R23 ;  /* 0x0000001741417220 */ /* 0x000fe20000400000 */
[--C-:B------:R-:W-:Y:S01]  /*5740*/  LEA.HI.X R11, R8, R7, R9.reuse, 0x4, P4 ;  /* 0x00000007080b7211 */ /* 0x100fe200020f2409 */
[-C--:B------:R-:W-:Y:S01]  /*5750*/  FMUL R66, R66, R23.reuse ;  /* 0x0000001742427220 */ /* 0x080fe20000400000 */
[C---:B------:R-:W-:Y:S01]  /*5760*/  ISETP.GT.AND P4, PT, R0.reuse, 0x9, P1 ;  /* 0x000000090000780c */ /* 0x040fe20000f84270 */
[----:B------:R-:W-:Y:S01]  /*5770*/  FMUL R67, R67, R23 ;  /* 0x0000001743437220 */ /* 0x000fe20000400000 */
[----:B------:R-:W-:Y:S01]  /*5780*/  F2FP.F16.F32.PACK_AB R59, RZ, R59 ;  /* 0x0000003bff3b723e */ /* 0x000fe200000000ff */
[----:B------:R-:W-:Y:S01]  /*5790*/  @P2 STG.E.U16 desc[UR36][R10.64], R58 ;  /* 0x0000003a0a002986 */ /* 0x000fe2000c101524 */
[----:B------:R-:W-:Y:S01]  /*57a0*/  ISETP.GT.AND P2, PT, R0, 0x8, P0 ;  /* 0x000000080000780c */ /* 0x000fe20000744270 */
[----:B------:R-:W-:Y:S01]  /*57b0*/  FMUL R68, R68, R23 ;  /* 0x0000001744447220 */ /* 0x000fe20000400000 */
[----:B------:R-:W-:Y:S01]  /*57c0*/  F2FP.F16.F32.PACK_AB R60, RZ, R60 ;  /* 0x0000003cff3c723e */ /* 0x000fe200000000ff */
[----:B------:R0:W-:Y:S01]  /*57d0*/  @P5 STG.E.U16 desc[UR36][R10.64+0x2], R59 ;  /* 0x0000023b0a005986 */ /* 0x0001e2000c101524 */
[----:B------:R-:W-:Y:S01]  /*57e0*/  F2FP.F16.F32.PACK_AB R61, RZ, R61 ;  /* 0x0000003dff3d723e */ /* 0x000fe200000000ff */
[-C--:B------:R-:W-:Y:S01]  /*57f0*/  FMUL R69, R69, R23.reuse ;  /* 0x0000001745457220 */ /* 0x080fe20000400000 */
[----:B------:R-:W-:Y:S01]  /*5800*/  F2FP.F16.F32.PACK_AB R62, RZ, R62 ;  /* 0x0000003eff3e723e */ /* 0x000fe200000000ff */
[----:B------:R-:W-:Y:S01]  /*5810*/  @P3 STG.E.U16 desc[UR36][R6.64+0x10], R60 ;  /* 0x0000103c06003986 */ /* 0x000fe2000c101524 */
[----:B------:R-:W-:Y:S01]  /*5820*/  ISETP.GT.AND P3, PT, R0, 0x9, P0 ;  /* 0x000000090000780c */ /* 0x000fe20000764270 */
[-C--:B------:R-:W-:Y:S01]  /*5830*/  FMUL R70, R70, R23.reuse ;  /* 0x0000001746467220 */ /* 0x080fe20000400000 */
[C---:B------:R-:W-:Y:S01]  /*5840*/  ISETP.GT.AND P5, PT, R0.reuse, 0x10, P1 ;  /* 0x000000100000780c */ /* 0x040fe20000fa4270 */
[----:B------:R1:W-:Y:S01]  /*5850*/  @P4 STG.E.U16 desc[UR36][R6.64+0x12], R61 ;  /* 0x0000123d06004986 */ /* 0x0003e2000c101524 */
[C---:B------:R-:W-:Y:S01]  /*5860*/  ISETP.GT.AND P4, PT, R0.reuse, 0x11, P1 ;  /* 0x000000110000780c */ /* 0x040fe20000f84270 */
[----:B------:R-:W-:Y:S01]  /*5870*/  FMUL R71, R71, R23 ;  /* 0x0000001747477220 */ /* 0x000fe20000400000 */
[----:B------:R-:W-:Y:S01]  /*5880*/  F2FP.F16.F32.PACK_AB R63, RZ, R63 ;  /* 0x0000003fff3f723e */ /* 0x000fe200000000ff */
[----:B------:R-:W-:Y:S01]  /*5890*/  @P2 STG.E.U16 desc[UR36][R10.64+0x10], R62 ;  /* 0x0000103e0a002986 */ /* 0x000fe2000c101524 */
[----:B------:R-:W-:Y:S01]  /*58a0*/  ISETP.GT.AND P2, PT, R0, 0x10, P0 ;  /* 0x000000100000780c */ /* 0x000fe20000744270 */
[----:B0-----:R-:W-:Y:S01]  /*58b0*/  IMAD.SHL.U32 R59, R8, 0x100, RZ ;  /* 0x00000100083b7824 */ /* 0x001fe200078e00ff */
[----:B------:R-:W-:Y:S01]  /*58c0*/  F2FP.F16.F32.PACK_AB R64, RZ, R64 ;  /* 0x00000040ff40723e */ /* 0x000fe200000000ff */
[----:B------:R-:W-:Y:S01]  /*58d0*/  FMUL R40, R40, R23 ;  /* 0x0000001728287220 */ /* 0x000fe20000400000 */
[----:B------:R-:W-:Y:S01]  /*58e0*/  F2FP.F16.F32.PACK_AB R65, RZ, R65 ;  /* 0x00000041ff41723e */ /* 0x000fe200000000ff */
[----:B------:R0:W-:Y:S01]  /*58f0*/  @P3 STG.E.U16 desc[UR36][R10.64+0x12], R63 ;  /* 0x0000123f0a003986 */ /* 0x0001e2000c101524 */
[----:B------:R-:W-:Y:S01]  /*5900*/  F2FP.F16.F32.PACK_AB R66, RZ, R66 ;  /* 0x00000042ff42723e */ /* 0x000fe200000000ff */
[----:B------:R-:W-:Y:S01]  /*5910*/  FMUL R41, R41, R23 ;  /* 0x0000001729297220 */ /* 0x000fe20000400000 */
[----:B------:R-:W-:Y:S01]  /*5920*/  ISETP.GT.AND P3, PT, R0, 0x11, P0 ;  /* 0x000000110000780c */ /* 0x000fe20000764270 */
[----:B------:R-:W-:Y:S01]  /*5930*/  @P5 STG.E.U16 desc[UR36][R6.64+0x20], R64 ;  /* 0x0000204006005986 */ /* 0x000fe2000c101524 */
[----:B------:R-:W-:Y:S01]  /*5940*/  F2FP.F16.F32.PACK_AB R67, RZ, R67 ;  /* 0x00000043ff43723e */ /* 0x000fe200000000ff */
[-C--:B------:R-:W-:Y:S01]  /*5950*/  FMUL R42, R42, R23.reuse ;  /* 0x000000172a2a7220 */ /* 0x080fe20000400000 */
[----:B------:R-:W-:Y:S01]  /*5960*/  F2FP.F16.F32.PACK_AB R68, RZ, R68 ;  /* 0x00000044ff44723e */ /* 0x000fe200000000ff */
[----:B------:R2:W-:Y:S01]  /*5970*/  @P4 STG.E.U16 desc[UR36][R6.64+0x22], R65 ;  /* 0x0000224106004986 */ /* 0x0005e2000c101524 */
[C---:B------:R-:W-:Y:S01]  /*5980*/  ISETP.GT.AND P4, PT, R0.reuse, 0x18, P1 ;  /* 0x000000180000780c */ /* 0x040fe20000f84270 */
[-C--:B------:R-:W-:Y:S01]  /*5990*/  FMUL R43, R43, R23.reuse ;  /* 0x000000172b2b7220 */ /* 0x080fe20000400000 */
[C---:B------:R-:W-:Y:S01]  /*59a0*/  ISETP.GT.AND P1, PT, R0.reuse, 0x19, P1 ;  /* 0x000000190000780c */ /* 0x040fe20000f24270 */
[----:B------:R-:W-:Y:S01]  /*59b0*/  @P2 STG.E.U16 desc[UR36][R10.64+0x20], R66 ;  /* 0x000020420a002986 */ /* 0x000fe2000c101524 */
[----:B------:R-:W-:Y:S01]  /*59c0*/  ISETP.GT.AND P2, PT, R0, 0x18, P0 ;  /* 0x000000180000780c */ /* 0x000fe20000744270 */
[----:B------:R-:W-:Y:S01]  /*59d0*/  FMUL R44, R44, R23 ;  /* 0x000000172c2c7220 */ /* 0x000fe20000400000 */
[----:B------:R-:W-:Y:S01]  /*59e0*/  ISETP.GT.AND P0, PT, R0, 0x19, P0 ;  /* 0x000000190000780c */ /* 0x000fe20000704270 */
[----:B------:R-:W-:Y:S01]  /*59f0*/  @P3 STG.E.U16 desc[UR36][R10.64+0x22], R67 ;  /* 0x000022430a003986 */ /* 0x000fe2000c101524 */
[----:B------:R-:W-:Y:S01]  /*5a00*/  F2FP.F16.F32.PACK_AB R69, RZ, R69 ;  /* 0x00000045ff45723e */ /* 0x000fe200000000ff */
[-C--:B------:R-:W-:Y:S01]  /*5a10*/  FMUL R45, R45, R23.reuse ;  /* 0x000000172d2d7220 */ /* 0x080fe20000400000 */
[----:B------:R-:W-:Y:S01]  /*5a20*/  F2FP.F16.F32.PACK_AB R70, RZ, R70 ;  /* 0x00000046ff46723e */ /* 0x000fe200000000ff */
[----:B------:R-:W-:Y:S01]  /*5a30*/  FMUL R47, R47, R23 ;  /* 0x000000172f2f7220 */ /* 0x000fe20000400000 */
[----:B------:R-:W-:Y:S01]  /*5a40*/  ISETP.GT.AND P3, PT, R4, 0x80, PT ;  /* 0x000000800400780c */ /* 0x000fe20003f64270 */
[----:B------:R-:W-:Y:S01]  /*5a50*/  @P4 STG.E.U16 desc[UR36][R6.64+0x30], R68 ;  /* 0x0000304406004986 */ /* 0x000fe2000c101524 */
[----:B------:R-:W-:Y:S01]  /*5a60*/  F2FP.F16.F32.PACK_AB R71, RZ, R71 ;  /* 0x00000047ff47723e */ /* 0x000fe200000000ff */
[-C--:B------:R-:W-:Y:S01]  /*5a70*/  FMUL R46, R46, R23.reuse ;  /* 0x000000172e2e7220 */ /* 0x080fe20000400000 */
[----:B------:R-:W-:Y:S01]  /*5a80*/  SHF.L.U64.HI R57, R8, 0x8, R9 ;  /* 0x0000000808397819 */ /* 0x000fe20000010209 */
[----:B------:R-:W-:Y:S01]  /*5a90*/  @P1 STG.E.U16 desc[UR36][R6.64+0x32], R69 ;  /* 0x0000324506001986 */ /* 0x000fe2000c101524 */
[----:B------:R-:W-:Y:S01]  /*5aa0*/  ISETP.GT.AND P1, PT, R0, RZ, P3 ;  /* 0x000000ff0000720c */ /* 0x000fe20001f24270 */
[-C--:B------:R-:W-:Y:S01]  /*5ab0*/  FMUL R48, R48, R23.reuse ;  /* 0x0000001730307220 */ /* 0x080fe20000400000 */
[----:B-1----:R-:W-:Y:S01]  /*5ac0*/  LOP3.LUT R61, R59, 0x2, RZ, 0xfc, !PT ;  /* 0x000000023b3d7812 */ /* 0x002fe200078efcff */
[----:B------:R-:W-:Y:S01]  /*5ad0*/  @P2 STG.E.U16 desc[UR36][R10.64+0x30], R70 ;  /* 0x000030460a002986 */ /* 0x000fe2000c101524 */
[----:B------:R-:W-:Y:S01]  /*5ae0*/  F2FP.F16.F32.PACK_AB R40, RZ, R40 ;  /* 0x00000028ff28723e */ /* 0x000fe200000000ff */
[-C--:B------:R-:W-:Y:S01]  /*5af0*/  FMUL R49, R49, R23.reuse ;  /* 0x0000001731317220 */ /* 0x080fe20000400000 */
[-C--:B------:R-:W-:Y:S01]  /*5b00*/  IADD3 R14, P4, R61, R6.reuse, RZ ;  /* 0x000000063d0e7210 */ /* 0x080fe20007f9e0ff */
[----:B------:R-:W-:Y:S01]  /*5b10*/  @P0 STG.E.U16 desc[UR36][R10.64+0x32], R71 ;  /* 0x000032470a000986 */ /* 0x000fe2000c101524 */
[----:B------:R-:W-:Y:S01]  /*5b20*/  IADD3 R8, P0, R59, R6, RZ ;  /* 0x000000063b087210 */ /* 0x000fe20007f1e0ff */
[-C--:B------:R-:W-:Y:S01]  /*5b30*/  FMUL R50, R50, R23.reuse ;  /* 0x0000001732327220 */ /* 0x080fe20000400000 */
[----:B------:R-:W-:Y:S01]  /*5b40*/  ISETP.GT.AND P2, PT, R4, 0x88, PT ;  /* 0x000000880400780c */ /* 0x000fe20003f44270 */
[--C-:B------:R-:W-:Y:S01]  /*5b50*/  IMAD.X R15, R57, 0x1, R7.reuse, P4 ;  /* 0x00000001390f7824 */ /* 0x100fe200020e0607 */
[-C--:B------:R-:W-:Y:S01]  /*5b60*/  IADD3 R12, P4, R59, R10.reuse, RZ ;  /* 0x0000000a3b0c7210 */ /* 0x080fe20007f9e0ff */
[----:B------:R-:W-:Y:S01]  /*5b70*/  IMAD.X R9, R57, 0x1, R7, P0 ;  /* 0x0000000139097824 */ /* 0x000fe200000e0607 */
[C---:B------:R-:W-:Y:S01]  /*5b80*/  ISETP.GT.AND P0, PT, R0.reuse, 0x1, P3 ;  /* 0x000000010000780c */ /* 0x040fe20001f04270 */
[----:B------:R-:W-:Y:S01]  /*5b90*/  FMUL R51, R51, R23 ;  /* 0x0000001733337220 */ /* 0x000fe20000400000 */
[----:B------:R-:W-:Y:S01]  /*5ba0*/  F2FP.F16.F32.PACK_AB R41, RZ, R41 ;  /* 0x00000029ff29723e */ /* 0x000fe200000000ff */
[--C-:B------:R-:W-:Y:S01]  /*5bb0*/  IMAD.X R13, R57, 0x1, R11.reuse, P4 ;  /* 0x00000001390d7824 */ /* 0x100fe200020e060b */
[----:B------:R-:W-:Y:S01]  /*5bc0*/  @P1 STG.E.U16 desc[UR36][R8.64], R40 ;  /* 0x0000002808001986 */ /* 0x000fe2000c101524 */
[----:B------:R-:W-:Y:S01]  /*5bd0*/  ISETP.GT.AND P1, PT, R0, RZ, P2 ;  /* 0x000000ff0000720c */ /* 0x000fe20001724270 */
[-C--:B------:R-:W-:Y:S01]  /*5be0*/  FMUL R52, R52, R23.reuse ;  /* 0x0000001734347220 */ /* 0x080fe20000400000 */
[----:B------:R-:W-:Y:S01]  /*5bf0*/  ISETP.GT.AND P4, PT, R0, 0x1, P2 ;  /* 0x000000010000780c */ /* 0x000fe20001784270 */
[-C--:B------:R-:W-:Y:S01]  /*5c00*/  FMUL R53, R53, R23.reuse ;  /* 0x0000001735357220 */ /* 0x080fe20000400000 */
[----:B------:R-:W-:Y:S01]  /*5c10*/  IADD3 R20, P5, R61, R10, RZ ;  /* 0x0000000a3d147210 */ /* 0x000fe20007fbe0ff */
[-C--:B------:R-:W-:Y:S01]  /*5c20*/  FMUL R54, R54, R23.reuse ;  /* 0x0000001736367220 */ /* 0x080fe20000400000 */
[----:B------:R-:W-:Y:S01]  /*5c30*/  F2FP.F16.F32.PACK_AB R42, RZ, R42 ;  /* 0x0000002aff2a723e */ /* 0x000fe200000000ff */
[----:B------:R-:W-:Y:S01]  /*5c40*/  FMUL R55, R55, R23 ;  /* 0x0000001737377220 */ /* 0x000fe20000400000 */
[----:B------:R1:W-:Y:S01]  /*5c50*/  @P0 STG.E.U16 desc[UR36][R14.64], R41 ;  /* 0x000000290e000986 */ /* 0x0003e2000c101524 */
[----:B------:R-:W-:Y:S01]  /*5c60*/  F2FP.F16.F32.PACK_AB R43, RZ, R43 ;  /* 0x0000002bff2b723e */ /* 0x000fe200000000ff */
[----:B------:R-:W-:Y:S01]  /*5c70*/  IMAD.X R21, R57, 0x1, R11, P5 ;  /* 0x0000000139157824 */ /* 0x000fe200028e060b */
[----:B0-----:R-:W-:Y:S01]  /*5c80*/  LOP3.LUT R63, R59, 0x10, RZ, 0xfc, !PT ;  /* 0x000000103b3f7812 */ /* 0x001fe200078efcff */
[-C--:B------:R-:W-:Y:S01]  /*5c90*/  FMUL R24, R24, R23.reuse ;  /* 0x0000001718187220 */ /* 0x080fe20000400000 */
[----:B------:R-:W-:Y:S01]  /*5ca0*/  @P1 STG.E.U16 desc[UR36][R12.64], R42 ;  /* 0x0000002a0c001986 */ /* 0x000fe2000c101524 */
[C---:B------:R-:W-:Y:S01]  /*5cb0*/  ISETP.GT.AND P1, PT, R0.reuse, 0x8, P3 ;  /* 0x000000080000780c */ /* 0x040fe20001f24270 */
[-C--:B------:R-:W-:Y:S01]  /*5cc0*/  FMUL R25, R25, R23.reuse ;  /* 0x0000001719197220 */ /* 0x080fe20000400000 */
[----:B--2---:R-:W-:Y:S01]  /*5cd0*/  LOP3.LUT R65, R59, 0x12, RZ, 0xfc, !PT ;  /* 0x000000123b417812 */ /* 0x004fe200078efcff */
[----:B------:R0:W-:Y:S01]  /*5ce0*/  @P4 STG.E.U16 desc[UR36][R20.64], R43 ;  /* 0x0000002b14004986 */ /* 0x0001e2000c101524 */
[----:B------:R-:W-:Y:S01]  /*5cf0*/  ISETP.GT.AND P0, PT, R0, 0x9, P3 ;  /* 0x000000090000780c */ /* 0x000fe20001f04270 */
[-C--:B------:R-:W-:Y:S01]  /*5d00*/  FMUL R26, R26, R23.reuse ;  /* 0x000000171a1a7220 */ /* 0x080fe20000400000 */
[-C--:B-1----:R-:W-:Y:S01]  /*5d10*/  IADD3 R14, P5, R63, R6.reuse, RZ ;  /* 0x000000063f0e7210 */ /* 0x082fe20007fbe0ff */
[-C--:B------:R-:W-:Y:S01]  /*5d20*/  FMUL R27, R27, R23.reuse ;  /* 0x000000171b1b7220 */ /* 0x080fe20000400000 */
[----:B------:R-:W-:Y:S01]  /*5d30*/  IADD3 R40, P4, R65, R6, RZ ;  /* 0x0000000641287210 */ /* 0x000fe20007f9e0ff */
[----:B------:R-:W-:Y:S01]  /*5d40*/  FMUL R28, R28, R23 ;  /* 0x000000171c1c7220 */ /* 0x000fe20000400000 */
[----:B------:R-:W-:Y:S01]  /*5d50*/  F2FP.F16.F32.PACK_AB R44, RZ, R44 ;  /* 0x0000002cff2c723e */ /* 0x000fe200000000ff */
[C-C-:B------:R-:W-:Y:S01]  /*5d60*/  IMAD.X R15, R57.reuse, 0x1, R7.reuse, P5 ;  /* 0x00000001390f7824 */ /* 0x140fe200028e0607 */
[----:B------:R-:W-:Y:S01]  /*5d70*/  F2FP.F16.F32.PACK_AB R45, RZ, R45 ;  /* 0x0000002dff2d723e */ /* 0x000fe200000000ff */
[----:B------:R-:W-:Y:S01]  /*5d80*/  IMAD.X R41, R57, 0x1, R7, P4 ;  /* 0x0000000139297824 */ /* 0x000fe200020e0607 */
[----:B------:R-:W-:Y:S01]  /*5d90*/  F2FP.F16.F32.PACK_AB R47, RZ, R47 ;  /* 0x0000002fff2f723e */ /* 0x000fe200000000ff */
[-C--:B------:R-:W-:Y:S01]  /*5da0*/  FMUL R29, R29, R23.reuse ;  /* 0x000000171d1d7220 */ /* 0x080fe20000400000 */
[----:B------:R1:W-:Y:S01]  /*5db0*/  @P1 STG.E.U16 desc[UR36][R14.64], R44 ;  /* 0x0000002c0e001986 */ /* 0x0003e2000c101524 */
[----:B------:R-:W-:Y:S01]  /*5dc0*/  ISETP.GT.AND P1, PT, R0, 0x8, P2 ;  /* 0x000000080000780c */ /* 0x000fe20001724270 */
[-C--:B------:R-:W-:Y:S01]  /*5dd0*/  FMUL R30, R30, R23.reuse ;  /* 0x000000171e1e7220 */ /* 0x080fe20000400000 */
[----:B0-----:R-:W-:Y:S01]  /*5de0*/  IADD3 R20, P4, R63, R10, RZ ;  /* 0x0000000a3f147210 */ /* 0x001fe20007f9e0ff */
[----:B------:R0:W-:Y:S01]  /*5df0*/  @P0 STG.E.U16 desc[UR36][R40.64], R45 ;  /* 0x0000002d28000986 */ /* 0x0001e2000c101524 */
[----:B------:R-:W-:Y:S01]  /*5e00*/  ISETP.GT.AND P0, PT, R0, 0x9, P2 ;  /* 0x000000090000780c */ /* 0x000fe20001704270 */
[-C--:B------:R-:W-:Y:S01]  /*5e10*/  FMUL R31, R31, R23.reuse ;  /* 0x000000171f1f7220 */ /* 0x080fe20000400000 */
[----:B------:R-:W-:Y:S01]  /*5e20*/  F2FP.F16.F32.PACK_AB R46, RZ, R46 ;  /* 0x0000002eff2e723e */ /* 0x000fe200000000ff */
[----:B------:R-:W-:Y:S01]  /*5e30*/  IMAD.X R21, R57, 0x1, R11, P4 ;  /* 0x0000000139157824 */ /* 0x000fe200020e060b */
[----:B------:R-:W-:Y:S01]  /*5e40*/  PRMT R5, R47, 0x7610, R5 ;  /* 0x000076102f057816 */ /* 0x000fe20000000005 */
[-C--:B------:R-:W-:Y:S01]  /*5e50*/  FMUL R32, R32, R23.reuse ;  /* 0x0000001720207220 */ /* 0x080fe20000400000 */
[----:B------:R-:W-:Y:S01]  /*5e60*/  LOP3.LUT R47, R59, 0x22, RZ, 0xfc, !PT ;  /* 0x000000223b2f7812 */ /* 0x000fe200078efcff */
[-C--:B------:R-:W-:Y:S01]  /*5e70*/  FMUL R33, R33, R23.reuse ;  /* 0x0000001721217220 */ /* 0x080fe20000400000 */
[----:B-1----:R-:W-:Y:S01]  /*5e80*/  IADD3 R14, P5, R65, R10, RZ ;  /* 0x0000000a410e7210 */ /* 0x002fe20007fbe0ff */
[----:B------:R1:W-:Y:S01]  /*5e90*/  @P1 STG.E.U16 desc[UR36][R20.64], R46 ;  /* 0x0000002e14001986 */ /* 0x0003e2000c101524 */
[----:B------:R-:W-:Y:S01]  /*5ea0*/  ISETP.GT.AND P1, PT, R0, 0x10, P3 ;  /* 0x000000100000780c */ /* 0x000fe20001f24270 */
[-C--:B------:R-:W-:Y:S01]  /*5eb0*/  FMUL R34, R34, R23.reuse ;  /* 0x0000001722227220 */ /* 0x080fe20000400000 */
[----:B0-----:R-:W-:Y:S01]  /*5ec0*/  LOP3.LUT R45, R59, 0x20, RZ, 0xfc, !PT ;  /* 0x000000203b2d7812 */ /* 0x001fe200078efcff */
[----:B------:R-:W-:Y:S01]  /*5ed0*/  IMAD.X R15, R57, 0x1, R11, P5 ;  /* 0x00000001390f7824 */ /* 0x000fe200028e060b */
[----:B------:R-:W-:Y:S01]  /*5ee0*/  F2FP.F16.F32.PACK_AB R48, RZ, R48 ;  /* 0x00000030ff30723e */ /* 0x000fe200000000ff */
[-C--:B------:R-:W-:Y:S01]  /*5ef0*/  FMUL R35, R35, R23.reuse ;  /* 0x0000001723237220 */ /* 0x080fe20000400000 */
[-C--:B------:R-:W-:Y:S01]  /*5f00*/  IADD3 R40, P4, R45, R6.reuse, RZ ;  /* 0x000000062d287210 */ /* 0x080fe20007f9e0ff */
[-C--:B------:R-:W-:Y:S01]  /*5f10*/  FMUL R36, R36, R23.reuse ;  /* 0x0000001724247220 */ /* 0x080fe20000400000 */
[----:B------:R0:W-:Y:S01]  /*5f20*/  @P0 STG.E.U16 desc[UR36][R14.64], R5 ;  /* 0x000000050e000986 */ /* 0x0001e2000c101524 */
[----:B------:R-:W-:Y:S01]  /*5f30*/  ISETP.GT.AND P0, PT, R0, 0x11, P3 ;  /* 0x000000110000780c */ /* 0x000fe20001f04270 */
[----:B------:R-:W-:Y:S01]  /*5f40*/  FMUL R37, R37, R23 ;  /* 0x0000001725257220 */ /* 0x000fe20000400000 */
[----:B-1----:R-:W-:Y:S01]  /*5f50*/  IADD3 R20, P5, R47, R6, RZ ;  /* 0x000000062f147210 */ /* 0x002fe20007fbe0ff */
[C-C-:B------:R-:W-:Y:S01]  /*5f60*/  IMAD.X R41, R57.reuse, 0x1, R7.reuse, P4 ;  /* 0x0000000139297824 */ /* 0x140fe200020e0607 */
[----:B------:R-:W-:Y:S01]  /*5f70*/  F2FP.F16.F32.PACK_AB R49, RZ, R49 ;  /* 0x00000031ff31723e */ /* 0x000fe200000000ff */
[-C--:B------:R-:W-:Y:S01]  /*5f80*/  FMUL R38, R38, R23.reuse ;  /* 0x0000001726267220 */ /* 0x080fe20000400000 */
[----:B------:R-:W-:Y:S01]  /*5f90*/  F2FP.F16.F32.PACK_AB R50, RZ, R50 ;  /* 0x00000032ff32723e */ /* 0x000fe200000000ff */
[----:B------:R-:W-:Y:S01]  /*5fa0*/  IMAD.X R21, R57, 0x1, R7, P5 ;  /* 0x0000000139157824 */ /* 0x000fe200028e0607 */
[----:B------:R1:W-:Y:S01]  /*5fb0*/  @P1 STG.E.U16 desc[UR36][R40.64], R48 ;  /* 0x0000003028001986 */ /* 0x0003e2000c101524 */
[----:B------:R-:W-:Y:S01]  /*5fc0*/  ISETP.GT.AND P1, PT, R0, 0x10, P2 ;  /* 0x000000100000780c */ /* 0x000fe20001724270 */
[----:B------:R-:W-:Y:S01]  /*5fd0*/  FMUL R39, R39, R23 ;  /* 0x0000001727277220 */ /* 0x000fe20000400000 */
[----:B0-----:R-:W-:-:S02]  /*5fe0*/  IADD3 R14, P4, R45, R10, RZ ;  /* 0x0000000a2d0e7210 */ /* 0x001fc40007f9e0ff */
[----:B------:R0:W-:Y:S01]  /*5ff0*/  @P0 STG.E.U16 desc[UR36][R20.64], R49 ;  /* 0x0000003114000986 */ /* 0x0001e2000c101524 */
[C---:B------:R-:W-:Y:S02]  /*6000*/  ISETP.GT.AND P0, PT, R0.reuse, 0x11, P2 ;  /* 0x000000110000780c */ /* 0x040fe40001704270 */
[----:B------:R-:W-:Y:S01]  /*6010*/  IADD3 R42, P5, R47, R10, RZ ;  /* 0x0000000a2f2a7210 */ /* 0x000fe20007fbe0ff */
[--C-:B------:R-:W-:Y:S01]  /*6020*/  IMAD.X R15, R57, 0x1, R11.reuse, P4 ;  /* 0x00000001390f7824 */ /* 0x100fe200020e060b */
[----:B------:R-:W-:Y:S02]  /*6030*/  ISETP.GT.AND P4, PT, R0, 0x18, P3 ;  /* 0x000000180000780c */ /* 0x000fe40001f84270 */
[----:B-1----:R-:W-:Y:S01]  /*6040*/  LOP3.LUT R41, R59, 0x30, RZ, 0xfc, !PT ;  /* 0x000000303b297812 */ /* 0x002fe200078efcff */
[----:B------:R-:W-:Y:S01]  /*6050*/  IMAD.X R43, R57, 0x1, R11, P5 ;  /* 0x00000001392b7824 */ /* 0x000fe200028e060b */
[----:B------:R-:W-:Y:S01]  /*6060*/  F2FP.F16.F32.PACK_AB R51, RZ, R51 ;  /* 0x00000033ff33723e */ /* 0x000fe200000000ff */
[----:B------:R-:W-:Y:S01]  /*6070*/  @P1 STG.E.U16 desc[UR36][R14.64], R50 ;  /* 0x000000320e001986 */ /* 0x000fe2000c101524 */
[----:B------:R-:W-:-:S02]  /*6080*/  F2FP.F16.F32.PACK_AB R52, RZ, R52 ;  /* 0x00000034ff34723e */ /* 0x000fc400000000ff */
[----:B0-----:R-:W-:Y:S01]  /*6090*/  IADD3 R20, P5, R41, R6, RZ ;  /* 0x0000000629147210 */ /* 0x001fe20007fbe0ff */
[----:B------:R0:W-:Y:S01]  /*60a0*/  @P0 STG.E.U16 desc[UR36][R42.64], R51 ;  /* 0x000000332a000986 */ /* 0x0001e2000c101524 */
[C---:B------:R-:W-:Y:S02]  /*60b0*/  ISETP.GT.AND P1, PT, R4.reuse, 0x100, PT ;  /* 0x000001000400780c */ /* 0x040fe40003f24270 */
[----:B------:R-:W-:Y:S01]  /*60c0*/  ISETP.GT.AND P0, PT, R4, 0x108, PT ;  /* 0x000001080400780c */ /* 0x000fe20003f04270 */
[----:B------:R-:W-:Y:S01]  /*60d0*/  IMAD.X R21, R57, 0x1, R7, P5 ;  /* 0x0000000139157824 */ /* 0x000fe200028e0607 */
[C---:B------:R-:W-:Y:S02]  /*60e0*/  ISETP.GT.AND P3, PT, R0.reuse, 0x19, P3 ;  /* 0x000000190000780c */ /* 0x040fe40001f64270 */
[----:B------:R-:W-:Y:S02]  /*60f0*/  F2FP.F16.F32.PACK_AB R53, RZ, R53 ;  /* 0x00000035ff35723e */ /* 0x000fe400000000ff */
[----:B------:R-:W-:Y:S01]  /*6100*/  @P4 STG.E.U16 desc[UR36][R20.64], R52 ;  /* 0x0000003414004986 */ /* 0x000fe2000c101524 */
[----:B------:R-:W-:-:S02]  /*6110*/  ISETP.GT.AND P4, PT, R0, 0x18, P2 ;  /* 0x000000180000780c */ /* 0x000fc40001784270 */
[----:B0-----:R-:W-:Y:S02]  /*6120*/  LOP3.LUT R43, R59, 0x32, RZ, 0xfc, !PT ;  /* 0x000000323b2b7812 */ /* 0x001fe400078efcff */
[----:B------:R-:W-:Y:S02]  /*6130*/  F2FP.F16.F32.PACK_AB R54, RZ, R54 ;  /* 0x00000036ff36723e */ /* 0x000fe400000000ff */
[----:B------:R-:W-:Y:S02]  /*6140*/  IADD3 R4, P5, R43, R6, RZ ;  /* 0x000000062b047210 */ /* 0x000fe40007fbe0ff */
[----:B------:R-:W-:Y:S02]  /*6150*/  ISETP.GT.AND P2, PT, R0, 0x19, P2 ;  /* 0x000000190000780c */ /* 0x000fe40001744270 */
[----:B------:R-:W-:Y:S01]  /*6160*/  F2FP.F16.F32.PACK_AB R55, RZ, R55 ;  /* 0x00000037ff37723e */ /* 0x000fe200000000ff */
[----:B------:R-:W-:Y:S01]  /*6170*/  IMAD.X R5, R57, 0x1, R7, P5 ;  /* 0x0000000139057824 */ /* 0x000fe200028e0607 */
[----:B------:R-:W-:-:S02]  /*6180*/  IADD3 R6, P5, R41, R10, RZ ;  /* 0x0000000a29067210 */ /* 0x000fc40007fbe0ff */
[----:B------:R-:W-:Y:S02]  /*6190*/  F2FP.F16.F32.PACK_AB R24, RZ, R24 ;  /* 0x00000018ff18723e */ /* 0x000fe400000000ff */
[----:B------:R0:W-:Y:S01]  /*61a0*/  @P3 STG.E.U16 desc[UR36][R4.64], R53 ;  /* 0x0000003504003986 */ /* 0x0001e2000c101524 */
[--C-:B------:R-:W-:Y:S01]  /*61b0*/  IMAD.X R7, R57, 0x1, R11.reuse, P5 ;  /* 0x0000000139077824 */ /* 0x100fe200028e060b */
[----:B------:R-:W-:Y:S02]  /*61c0*/  IADD3 R10, P3, R43, R10, RZ ;  /* 0x0000000a2b0a7210 */ /* 0x000fe40007f7e0ff */
[----:B------:R-:W-:Y:S02]  /*61d0*/  IADD3 R14, P5, R59, R8, RZ ;  /* 0x000000083b0e7210 */ /* 0x000fe40007fbe0ff */
[----:B------:R1:W-:Y:S01]  /*61e0*/  @P4 STG.E.U16 desc[UR36][R6.64], R54 ;  /* 0x0000003606004986 */ /* 0x0003e2000c101524 */
[C---:B------:R-:W-:Y:S01]  /*61f0*/  ISETP.GT.AND P4, PT, R0.reuse, RZ, P1 ;  /* 0x000000ff0000720c */ /* 0x040fe20000f84270 */
[C---:B------:R-:W-:Y:S01]  /*6200*/  IMAD.X R11, R57.reuse, 0x1, R11, P3 ;  /* 0x00000001390b7824 */ /* 0x040fe200018e060b */
[----:B------:R-:W-:Y:S01]  /*6210*/  ISETP.GT.AND P3, PT, R0, 0x1, P1 ;  /* 0x000000010000780c */ /* 0x000fe20000f64270 */
[----:B------:R-:W-:Y:S01]  /*6220*/  IMAD.X R15, R57, 0x1, R9, P5 ;  /* 0x00000001390f7824 */ /* 0x000fe200028e0609 */
[----:B------:R-:W-:-:S02]  /*6230*/  F2FP.F16.F32.PACK_AB R25, RZ, R25 ;  /* 0x00000019ff19723e */ /* 0x000fc400000000ff */
[----:B0-----:R-:W-:Y:S01]  /*6240*/  IADD3 R4, P5, R61, R8, RZ ;  /* 0x000000083d047210 */ /* 0x001fe20007fbe0ff */
[----:B------:R-:W-:Y:S01]  /*6250*/  @P2 STG.E.U16 desc[UR36][R10.64], R55 ;  /* 0x000000370a002986 */ /* 0x000fe2000c101524 */
[C---:B------:R-:W-:Y:S02]  /*6260*/  ISETP.GT.AND P2, PT, R0.reuse, RZ, P0 ;  /* 0x000000ff0000720c */ /* 0x040fe40000744270 */
[----:B------:R-:W-:Y:S01]  /*6270*/  F2FP.F16.F32.PACK_AB R26, RZ, R26 ;  /* 0x0000001aff1a723e */ /* 0x000fe200000000ff */
[----:B------:R-:W-:Y:S01]  /*6280*/  IMAD.X R5, R57, 0x1, R9, P5 ;  /* 0x0000000139057824 */ /* 0x000fe200028e0609 */
[-C--:B-1----:R-:W-:Y:S01]  /*6290*/  IADD3 R6, P5, R59, R12.reuse, RZ ;  /* 0x0000000c3b067210 */ /* 0x082fe20007fbe0ff */
[----:B------:R-:W-:Y:S01]  /*62a0*/  @P4 STG.E.U16 desc[UR36][R14.64], R24 ;  /* 0x000000180e004986 */ /* 0x000fe2000c101524 */
[----:B------:R-:W-:Y:S02]  /*62b0*/  IADD3 R20, P4, R61, R12, RZ ;  /* 0x0000000c3d147210 */ /* 0x000fe40007f9e0ff */
[----:B------:R-:W-:Y:S01]  /*62c0*/  F2FP.F16.F32.PACK_AB R27, RZ, R27 ;  /* 0x0000001bff1b723e */ /* 0x000fe200000000ff */
[----:B------:R0:W-:Y:S01]  /*62d0*/  @P3 STG.E.U16 desc[UR36][R4.64], R25 ;  /* 0x0000001904003986 */ /* 0x0001e2000c101524 */
[C---:B------:R-:W-:Y:S01]  /*62e0*/  ISETP.GT.AND P3, PT, R0.reuse, 0x1, P0 ;  /* 0x000000010000780c */ /* 0x040fe20000764270 */
[C-C-:B------:R-:W-:Y:S01]  /*62f0*/  IMAD.X R7, R57.reuse, 0x1, R13.reuse, P5 ;  /* 0x0000000139077824 */ /* 0x140fe200028e060d */
[----:B------:R-:W-:Y:S01]  /*6300*/  ISETP.GT.AND P5, PT, R0, 0x8, P1 ;  /* 0x000000080000780c */ /* 0x000fe20000fa4270 */
[----:B------:R-:W-:Y:S01]  /*6310*/  IMAD.X R21, R57, 0x1, R13, P4 ;  /* 0x0000000139157824 */ /* 0x000fe200020e060d */
[----:B------:R-:W-:-:S02]  /*6320*/  F2FP.F16.F32.PACK_AB R28, RZ, R28 ;  /* 0x0000001cff1c723e */ /* 0x000fc400000000ff */
[----:B------:R-:W-:Y:S01]  /*6330*/  @P2 STG.E.U16 desc[UR36][R6.64], R26 ;  /* 0x0000001a06002986 */ /* 0x000fe2000c101524 */
[C---:B------:R-:W-:Y:S02]  /*6340*/  ISETP.GT.AND P2, PT, R0.reuse, 0x9, P1 ;  /* 0x000000090000780c */ /* 0x040fe40000f44270 */
[----:B------:R-:W-:Y:S02]  /*6350*/  F2FP.F16.F32.PACK_AB R29, RZ, R29 ;  /* 0x0000001dff1d723e */ /* 0x000fe400000000ff */
[----:B0-----:R-:W-:Y:S02]  /*6360*/  IADD3 R4, P4, R63, R8, RZ ;  /* 0x000000083f047210 */ /* 0x001fe40007f9e0ff */
[----:B------:R-:W-:Y:S01]  /*6370*/  @P3 STG.E.U16 desc[UR36][R20.64], R27 ;  /* 0x0000001b14003986 */ /* 0x000fe2000c101524 */
[----:B------:R-:W-:Y:S02]  /*6380*/  ISETP.GT.AND P3, PT, R0, 0x8, P0 ;  /* 0x000000080000780c */ /* 0x000fe40000764270 */
[----:B------:R-:W-:Y:S01]  /*6390*/  IMAD.X R5, R57, 0x1, R9, P4 ;  /* 0x0000000139057824 */ /* 0x000fe200020e0609 */
[----:B------:R-:W-:-:S02]  /*63a0*/  IADD3 R14, P4, R63, R12, RZ ;  /* 0x0000000c3f0e7210 */ /* 0x000fc40007f9e0ff */
[----:B------:R-:W-:Y:S02]  /*63b0*/  F2FP.F16.F32.PACK_AB R30, RZ, R30 ;  /* 0x0000001eff1e723e */ /* 0x000fe400000000ff */
[----:B------:R0:W-:Y:S01]  /*63c0*/  @P5 STG.E.U16 desc[UR36][R4.64], R28 ;  /* 0x0000001c04005986 */ /* 0x0001e2000c101524 */
[----:B------:R-:W-:Y:S01]  /*63d0*/  IADD3 R10, P5, R65, R8, RZ ;  /* 0x00000008410a7210 */ /* 0x000fe20007fbe0ff */
[C---:B------:R-:W-:Y:S01]  /*63e0*/  IMAD.X R15, R57.reuse, 0x1, R13, P4 ;  /* 0x00000001390f7824 */ /* 0x040fe200020e060d */
[----:B------:R-:W-:Y:S02]  /*63f0*/  F2FP.F16.F32.PACK_AB R31, RZ, R31 ;  /* 0x0000001fff1f723e */ /* 0x000fe400000000ff */
[----:B------:R-:W-:Y:S01]  /*6400*/  F2FP.F16.F32.PACK_AB R32, RZ, R32 ;  /* 0x00000020ff20723e */ /* 0x000fe200000000ff */
[----:B------:R-:W-:Y:S01]  /*6410*/  IMAD.X R11, R57, 0x1, R9, P5 ;  /* 0x00000001390b7824 */ /* 0x000fe200028e0609 */
[----:B------:R-:W-:Y:S02]  /*6420*/  ISETP.GT.AND P5, PT, R0, 0x9, P0 ;  /* 0x000000090000780c */ /* 0x000fe400007a4270 */
[----:B------:R-:W-:-:S02]  /*6430*/  F2FP.F16.F32.PACK_AB R33, RZ, R33 ;  /* 0x00000021ff21723e */ /* 0x000fc400000000ff */
[----:B------:R-:W-:Y:S01]  /*6440*/  @P2 STG.E.U16 desc[UR36][R10.64], R29 ;  /* 0x0000001d0a002986 */ /* 0x000fe2000c101524 */
[----:B0-----:R-:W-:Y:S02]  /*6450*/  IADD3 R4, P4, R65, R12, RZ ;  /* 0x0000000c41047210 */ /* 0x001fe40007f9e0ff */
[C---:B------:R-:W-:Y:S01]  /*6460*/  ISETP.GT.AND P2, PT, R0.reuse, 0x10, P1 ;  /* 0x000000100000780c */ /* 0x040fe20000f44270 */
[----:B------:R-:W-:Y:S01]  /*6470*/  @P3 STG.E.U16 desc[UR36][R14.64], R30 ;  /* 0x0000001e0e003986 */ /* 0x000fe2000c101524 */
[----:B------:R-:W-:Y:S01]  /*6480*/  ISETP.GT.AND P3, PT, R0, 0x11, P1 ;  /* 0x000000110000780c */ /* 0x000fe20000f64270 */
[----:B------:R-:W-:Y:S01]  /*6490*/  IMAD.X R5, R57, 0x1, R13, P4 ;  /* 0x0000000139057824 */ /* 0x000fe200020e060d */
[----:B------:R-:W-:Y:S02]  /*64a0*/  IADD3 R20, P4, R47, R8, RZ ;  /* 0x000000082f147210 */ /* 0x000fe40007f9e0ff */
[----:B------:R-:W-:Y:S02]  /*64b0*/  F2FP.F16.F32.PACK_AB R34, RZ, R34 ;  /* 0x00000022ff22723e */ /* 0x000fe400000000ff */
[----:B------:R0:W-:Y:S01]  /*64c0*/  @P5 STG.E.U16 desc[UR36][R4.64], R31 ;  /* 0x0000001f04005986 */ /* 0x0001e2000c101524 */
[----:B------:R-:W-:Y:S01]  /*64d0*/  IADD3 R6, P5, R45, R8, RZ ;  /* 0x000000082d067210 */ /* 0x000fe20007fbe0ff */
[----:B------:R-:W-:Y:S01]  /*64e0*/  IMAD.X R21, R57, 0x1, R9, P4 ;  /* 0x0000000139157824 */ /* 0x000fe200020e0609 */
[----:B------:R-:W-:-:S02]  /*64f0*/  F2FP.F16.F32.PACK_AB R35, RZ, R35 ;  /* 0x00000023ff23723e */ /* 0x000fc400000000ff */
[----:B------:R-:W-:Y:S01]  /*6500*/  F2FP.F16.F32.PACK_AB R36, RZ, R36 ;  /* 0x00000024ff24723e */ /* 0x000fe200000000ff */
[----:B------:R-:W-:Y:S01]  /*6510*/  IMAD.X R7, R57, 0x1, R9, P5 ;  /* 0x0000000139077824 */ /* 0x000fe200028e0609 */
[C---:B------:R-:W-:Y:S02]  /*6520*/  ISETP.GT.AND P5, PT, R0.reuse, 0x10, P0 ;  /* 0x000000100000780c */ /* 0x040fe400007a4270 */
[----:B------:R-:W-:Y:S02]  /*6530*/  F2FP.F16.F32.PACK_AB R37, RZ, R37 ;  /* 0x00000025ff25723e */ /* 0x000fe400000000ff */
[----:B------:R1:W-:Y:S01]  /*6540*/  @P2 STG.E.U16 desc[UR36][R6.64], R32 ;  /* 0x0000002006002986 */ /* 0x0003e2000c101524 */
[----:B0-----:R-:W-:Y:S02]  /*6550*/  IADD3 R4, P4, R45, R12, RZ ;  /* 0x0000000c2d047210 */ /* 0x001fe40007f9e0ff */
[-C--:B------:R-:W-:Y:S01]  /*6560*/  IADD3 R14, P2, R41, R8.reuse, RZ ;  /* 0x00000008290e7210 */ /* 0x080fe20007f5e0ff */
[----:B------:R1:W-:Y:S01]  /*6570*/  @P3 STG.E.U16 desc[UR36][R20.64], R33 ;  /* 0x0000002114003986 */ /* 0x0003e2000c101524 */
[----:B------:R-:W-:Y:S01]  /*6580*/  IADD3 R8, P3, R43, R8, RZ ;  /* 0x000000082b087210 */ /* 0x000fe20007f7e0ff */
[C---:B------:R-:W-:Y:S01]  /*6590*/  IMAD.X R5, R57.reuse, 0x1, R13, P4 ;  /* 0x0000000139057824 */ /* 0x040fe200020e060d */
[----:B------:R-:W-:Y:S01]  /*65a0*/  ISETP.GT.AND P4, PT, R0, 0x11, P0 ;  /* 0x000000110000780c */ /* 0x000fe20000784270 */
[C-C-:B------:R-:W-:Y:S01]  /*65b0*/  IMAD.X R15, R57.reuse, 0x1, R9.reuse, P2 ;  /* 0x00000001390f7824 */ /* 0x140fe200010e0609 */
[----:B------:R-:W-:Y:S01]  /*65c0*/  F2FP.F16.F32.PACK_AB R38, RZ, R38 ;  /* 0x00000026ff26723e */ /* 0x000fe200000000ff */
[----:B------:R-:W-:Y:S01]  /*65d0*/  IMAD.X R9, R57, 0x1, R9, P3 ;  /* 0x0000000139097824 */ /* 0x000fe200018e0609 */
[----:B------:R1:W-:Y:S01]  /*65e0*/  @P5 STG.E.U16 desc[UR36][R4.64], R34 ;  /* 0x0000002204005986 */ /* 0x0003e2000c101524 */
[----:B------:R-:W-:-:S02]  /*65f0*/  IADD3 R10, P5, R47, R12, RZ ;  /* 0x0000000c2f0a7210 */ /* 0x000fc40007fbe0ff */
[C---:B------:R-:W-:Y:S02]  /*6600*/  ISETP.GT.AND P3, PT, R0.reuse, 0x18, P1 ;  /* 0x000000180000780c */ /* 0x040fe40000f64270 */
[C---:B------:R-:W-:Y:S01]  /*6610*/  ISETP.GT.AND P1, PT, R0.reuse, 0x19, P1 ;  /* 0x000000190000780c */ /* 0x040fe20000f24270 */
[--C-:B------:R-:W-:Y:S01]  /*6620*/  IMAD.X R11, R57, 0x1, R13.reuse, P5 ;  /* 0x00000001390b7824 */ /* 0x100fe200028e060d */
[-C--:B------:R-:W-:Y:S02]  /*6630*/  IADD3 R24, P5, R41, R12.reuse, RZ ;  /* 0x0000000c29187210 */ /* 0x080fe40007fbe0ff */
[----:B------:R-:W-:Y:S02]  /*6640*/  IADD3 R12, P2, R43, R12, RZ ;  /* 0x0000000c2b0c7210 */ /* 0x000fe40007f5e0ff */
[----:B------:R-:W-:Y:S01]  /*6650*/  F2FP.F16.F32.PACK_AB R39, RZ, R39 ;  /* 0x00000027ff27723e */ /* 0x000fe200000000ff */
[C-C-:B------:R-:W-:Y:S01]  /*6660*/  IMAD.X R25, R57.reuse, 0x1, R13.reuse, P5 ;  /* 0x0000000139197824 */ /* 0x140fe200028e060d */
[C---:B------:R-:W-:Y:S01]  /*6670*/  ISETP.GT.AND P5, PT, R0.reuse, 0x18, P0 ;  /* 0x000000180000780c */ /* 0x040fe200007a4270 */
[----:B------:R-:W-:Y:S01]  /*6680*/  IMAD.X R13, R57, 0x1, R13, P2 ;  /* 0x00000001390d7824 */ /* 0x000fe200010e060d */
[----:B------:R-:W-:Y:S01]  /*6690*/  ISETP.GT.AND P0, PT, R0, 0x19, P0 ;  /* 0x000000190000780c */ /* 0x000fe20000704270 */
[----:B------:R1:W-:Y:S04]  /*66a0*/  @P4 STG.E.U16 desc[UR36][R10.64], R35 ;  /* 0x000000230a004986 */ /* 0x0003e8000c101524 */
[----:B------:R1:W-:Y:S04]  /*66b0*/  @P3 STG.E.U16 desc[UR36][R14.64], R36 ;  /* 0x000000240e003986 */ /* 0x0003e8000c101524 */
[----:B------:R1:W-:Y:S04]  /*66c0*/  @P1 STG.E.U16 desc[UR36][R8.64], R37 ;  /* 0x0000002508001986 */ /* 0x0003e8000c101524 */
[----:B------:R1:W-:Y:S04]  /*66d0*/  @P5 STG.E.U16 desc[UR36][R24.64], R38 ;  /* 0x0000002618005986 */ /* 0x0003e8000c101524 */
[----:B------:R1:W-:Y:S02]  /*66e0*/  @P0 STG.E.U16 desc[UR36][R12.64], R39 ;  /* 0x000000270c000986 */ /* 0x0003e4000c101524 */
.L_x_106:
[----:B------:R-:W-:Y:S05]  /*66f0*/  BSYNC B0 ;  /* 0x0000000000007941 */ /* 0x000fea0003800000 */
.L_x_28:
[----:B------:R-:W-:Y:S01]  /*6700*/  ULDC UR4, c[0x0][0xc] ;  /* 0x0000030000047ab9 */ /* 0x000fe20000000800 */
[----:B------:R-:W-:Y:S01]  /*6710*/  ULDC UR5, c[0x0][0x10] ;  /* 0x0000040000057ab9 */ /* 0x000fe20000000800 */
[----:B-1-34-:R-:W1:Y:S01]  /*6720*/  LDC R5, c[0x0][0x14] ;  /* 0x00000500ff057b82 */ /* 0x01ae620000000800 */
[----:B------:R-:W-:Y:S01]  /*6730*/  UIMAD.WIDE.U32 UR4, UR4, UR5, URZ ;  /* 0x00000005040472a5 */ /* 0x000fe2000f8e003f */
[----:B------:R-:W-:Y:S01]  /*6740*/  PRMT R0, RZ, 0x7610, R0 ;  /* 0x00007610ff007816 */ /* 0x000fe20000000000 */
[----:B------:R-:W-:Y:S02]  /*6750*/  IMAD.MOV.U32 R75, RZ, RZ, -0x1 ;  /* 0xffffffffff4b7424 */ /* 0x000fe400078e00ff */
[----:B------:R-:W-:Y:S02]  /*6760*/  IMAD.MOV.U32 R73, RZ, RZ, -0x1 ;  /* 0xffffffffff497424 */ /* 0x000fe400078e00ff */
[----:B-1----:R-:W-:-:S04]  /*6770*/  IMAD.WIDE.U32 R16, R5, UR4, R16 ;  /* 0x0000000405107c25 */ /* 0x002fc8000f8e0010 */
[----:B------:R-:W-:Y:S01]  /*6780*/  IMAD R5, R5, UR5, RZ ;  /* 0x0000000505057c24 */ /* 0x000fe2000f8e02ff */
[----:B------:R-:W-:Y:S02]  /*6790*/  ULDC.64 UR4, c[0x0][0x650] ;  /* 0x0001940000047ab9 */ /* 0x000fe40000000a00 */
[----:B------:R-:W-:Y:S01]  /*67a0*/  ISETP.GE.U32.AND P0, PT, R16, UR4, PT ;  /* 0x0000000410007c0c */ /* 0x000fe2000bf06070 */
[----:B------:R-:W-:-:S05]  /*67b0*/  IMAD.IADD R17, R17, 0x1, R5 ;  /* 0x0000000111117824 */ /* 0x000fca00078e0205 */
[----:B------:R-:W-:-:S13]  /*67c0*/  ISETP.GE.U32.AND.EX P0, PT, R17, UR5, PT, P0 ;  /* 0x0000000511007c0c */ /* 0x000fda000bf06100 */
[----:B------:R-:W-:Y:S05]  /*67d0*/  @P0 BRA `(.L_x_107) ;  /* 0x0000000400640947 */ /* 0x000fea0003800000 */
[----:B------:R-:W1:Y:S01]  /*67e0*/  S2R R12, SR_CTAID.X ;  /* 0x00000000000c7919 */ /* 0x000e620000002500 */
[----:B------:R-:W3:Y:S01]  /*67f0*/  LDC.64 R10, c[0x0][0x628] ;  /* 0x00018a00ff0a7b82 */ /* 0x000ee20000000a00 */
[----:B------:R-:W-:Y:S01]  /*6800*/  ULDC UR4, c[0x0][0x150] ;  /* 0x0000540000047ab9 */ /* 0x000fe20000000800 */
[----:B0-----:R-:W-:Y:S01]  /*6810*/  IMAD.MOV.U32 R8, RZ, RZ, R16 ;  /* 0x000000ffff087224 */ /* 0x001fe200078e0010 */
[----:B------:R-:W0:Y:S01]  /*6820*/  S2R R24, SR_CTAID.Y ;  /* 0x0000000000187919 */ /* 0x000e220000002600 */
[----:B------:R-:W-:-:S04]  /*6830*/  IMAD.MOV.U32 R9, RZ, RZ, R17 ;  /* 0x000000ffff097224 */ /* 0x000fc800078e0011 */
[----:B------:R-:W4:Y:S08]  /*6840*/  LDC R21, c[0x0][0x144] ;  /* 0x00005100ff157b82 */ /* 0x000f300000000800 */
[----:B------:R-:W0:Y:S08]  /*6850*/  LDC R0, c[0x0][0x630] ;  /* 0x00018c00ff007b82 */ /* 0x000e300000000800 */
[----:B------:R-:W0:Y:S01]  /*6860*/  LDC.64 R14, c[0x0][0x620] ;  /* 0x00018800ff0e7b82 */ /* 0x000e220000000a00 */
[----:B---3--:R-:W-:-:S04]  /*6870*/  ISETP.NE.U32.AND P0, PT, R10, RZ, PT ;  /* 0x000000ff0a00720c */ /* 0x008fc80003f05070 */
[----:B------:R-:W-:Y:S02]  /*6880*/  ISETP.NE.AND.EX P0, PT, R11, RZ, PT, P0 ;  /* 0x000000ff0b00720c */ /* 0x000fe40003f05300 */
[----:B-1----:R-:W-:-:S05]  /*6890*/  I2FP.F32.U32 R3, R12 ;  /* 0x0000000c00037245 */ /* 0x002fca0000201000 */
[----:B------:R-:W-:-:S04]  /*68a0*/  FMUL R3, R3, UR4 ;  /* 0x0000000403037c20 */ /* 0x000fc80008400000 */
[----:B------:R1:W3:Y:S02]  /*68b0*/  F2I.U32.TRUNC.NTZ R20, R3 ;  /* 0x0000000300147305 */ /* 0x0002e4000020f000 */
[----:B----4-:R-:W-:Y:S05]  /*68c0*/  @!P0 BRA `(.L_x_108) ;  /* 0x0000000000288947 */ /* 0x010fea0003800000 */
[----:B-1----:R-:W1:Y:S02]  /*68d0*/  LDC R3, c[0x0][0x634] ;  /* 0x00018d00ff037b82 */ /* 0x002e640000000800 */
[----:B-1----:R-:W-:-:S05]  /*68e0*/  IADD3 R3, P0, R16, R3, RZ ;  /* 0x0000000310037210 */ /* 0x002fca0007f1e0ff */
        /* <DEDUP_REMOVED lines=8> */
.L_x_108:
[----:B------:R-:W4:Y:S01]  /*6970*/  LDC.64 R30, c[0x0][0x640] ;  /* 0x00019000ff1e7b82 */ /* 0x000f220000000a00 */
[-CC-:B0-----:R-:W-:Y:S01]  /*6980*/  SHF.R.U64 R73, R8, R0.reuse, R9.reuse ;  /* 0x0000000008497219 */ /* 0x181fe20000001209 */
[----:B---3--:R-:W-:Y:S01]  /*6990*/  IMAD.MOV R20, RZ, RZ, -R20 ;  /* 0x000000ffff147224 */ /* 0x008fe200078e0a14 */
[----:B------:R-:W-:Y:S01]  /*69a0*/  SHF.R.U32.HI R0, RZ, R0, R9 ;  /* 0x00000000ff007219 */ /* 0x000fe20000011609 */
[----:B------:R-:W-:Y:S01]  /*69b0*/  ULDC UR4, c[0x0][0x154] ;  /* 0x0000550000047ab9 */ /* 0x000fe20000000800 */
[----:B-1----:R-:W-:Y:S01]  /*69c0*/  IADD3 R3, P0, RZ, -R73, RZ ;  /* 0x80000049ff037210 */ /* 0x002fe20007f1e0ff */
[----:B------:R-:W-:Y:S02]  /*69d0*/  IMAD R26, R21, R20, R12 ;  /* 0x00000014151a7224 */ /* 0x000fe400078e020c */
[----:B------:R-:W0:Y:S01]  /*69e0*/  LDC R6, c[0x0][0x618] ;  /* 0x00018600ff067b82 */ /* 0x000e220000000800 */
[----:B------:R-:W-:Y:S02]  /*69f0*/  IMAD.MOV.U32 R7, RZ, RZ, 0x1 ;  /* 0x00000001ff077424 */ /* 0x000fe400078e00ff */
[----:B------:R-:W-:-:S04]  /*6a00*/  IMAD.X R5, RZ, RZ, ~R0, P0 ;  /* 0x000000ffff057224 */ /* 0x000fc800000e0e00 */
[-C--:B------:R-:W-:Y:S01]  /*6a10*/  IMAD R0, R5, R14.reuse, RZ ;  /* 0x0000000e05007224 */ /* 0x080fe200078e02ff */
[----:B------:R-:W1:Y:S01]  /*6a20*/  LDC R8, c[0x0][0x608] ;  /* 0x00018200ff087b82 */ /* 0x000e620000000800 */
[----:B------:R-:W-:-:S04]  /*6a30*/  IMAD.WIDE.U32 R4, R3, R14, R16 ;  /* 0x0000000e03047225 */ /* 0x000fc800078e0010 */
[----:B------:R-:W-:Y:S01]  /*6a40*/  IMAD R3, R3, R15, R0 ;  /* 0x0000000f03037224 */ /* 0x000fe200078e0200 */
[----:B------:R-:W-:Y:S02]  /*6a50*/  I2FP.F32.U32 R0, R24 ;  /* 0x0000001800007245 */ /* 0x000fe40000201000 */
[----:B------:R-:W3:Y:S01]  /*6a60*/  LDC R28, c[0x0][0x658] ;  /* 0x00019600ff1c7b82 */ /* 0x000ee20000000800 */
[----:B------:R-:W-:Y:S01]  /*6a70*/  IMAD.IADD R3, R5, 0x1, R3 ;  /* 0x0000000105037824 */ /* 0x000fe200078e0203 */
[----:B----4-:R-:W-:Y:S01]  /*6a80*/  ISETP.NE.U32.AND P0, PT, R30, RZ, PT ;  /* 0x000000ff1e00720c */ /* 0x010fe20003f05070 */
[----:B------:R-:W-:Y:S01]  /*6a90*/  FMUL R0, R0, UR4 ;  /* 0x0000000400007c20 */ /* 0x000fe20008400000 */
[----:B------:R-:W-:Y:S02]  /*6aa0*/  IMAD.MOV.U32 R5, RZ, RZ, -0x1 ;  /* 0xffffffffff057424 */ /* 0x000fe400078e00ff */
[----:B------:R-:W-:Y:S01]  /*6ab0*/  ISETP.NE.AND.EX P0, PT, R31, RZ, PT, P0 ;  /* 0x000000ff1f00720c */ /* 0x000fe20003f05300 */
[----:B------:R4:W2:Y:S01]  /*6ac0*/  F2I.U32.TRUNC.NTZ R14, R0 ;  /* 0x00000000000e7305 */ /* 0x0008a2000020f000 */
[----:B------:R-:W2:Y:S01]  /*6ad0*/  LDC R15, c[0x0][0x148] ;  /* 0x00005200ff0f7b82 */ /* 0x000ea20000000800 */
[----:B0-----:R-:W-:-:S02]  /*6ae0*/  SHF.R.U64 R12, R4, R6, R3 ;  /* 0x00000006040c7219 */ /* 0x001fc40000001203 */
[----:B------:R-:W-:-:S05]  /*6af0*/  SHF.R.U32.HI R3, RZ, R6, R3 ;  /* 0x00000006ff037219 */ /* 0x000fca0000011603 */
[----:B------:R-:W0:Y:S01]  /*6b00*/  LDC R20, c[0x0][0x600] ;  /* 0x00018000ff147b82 */ /* 0x000e220000000800 */
[-CC-:B-1----:R-:W-:Y:S02]  /*6b10*/  SHF.R.U64 R10, R12, R8.reuse, R3.reuse ;  /* 0x000000080c0a7219 */ /* 0x182fe40000001203 */
[----:B------:R-:W-:-:S05]  /*6b20*/  SHF.R.U32.HI R3, RZ, R8, R3 ;  /* 0x00000008ff037219 */ /* 0x000fca0000011603 */
[----:B------:R-:W1:Y:S01]  /*6b30*/  LDC R25, c[0x0][0x648] ;  /* 0x00019200ff197b82 */ /* 0x000e620000000800 */
[-C--:B---3--:R-:W-:Y:S02]  /*6b40*/  SHF.L.U32 R4, R5, R28.reuse, RZ ;  /* 0x0000001c05047219 */ /* 0x088fe400000006ff */
[-CC-:B------:R-:W-:Y:S02]  /*6b50*/  SHF.R.U64 R13, R10, R28.reuse, R3.reuse ;  /* 0x0000001c0a0d7219 */ /* 0x180fe40000001203 */
[----:B------:R-:W-:Y:S02]  /*6b60*/  SHF.R.U32.HI R5, RZ, R28, R3 ;  /* 0x0000001cff057219 */ /* 0x000fe40000011603 */
[----:B------:R-:W-:Y:S01]  /*6b70*/  LOP3.LUT R21, RZ, R4, RZ, 0x33, !PT ;  /* 0x00000004ff157212 */ /* 0x000fe200078e33ff */
[----:B------:R-:W3:Y:S01]  /*6b80*/  LDC R27, c[0x0][0x638] ;  /* 0x00018e00ff1b7b82 */ /* 0x000ee20000000800 */
[----:B------:R-:W-:Y:S01]  /*6b90*/  SHF.L.U32 R28, R7, R28, RZ ;  /* 0x0000001c071c7219 */ /* 0x000fe200000006ff */
[----:B------:R-:W-:-:S06]  /*6ba0*/  IMAD.MOV.U32 R4, RZ, RZ, R13 ;  /* 0x000000ffff047224 */ /* 0x000fcc00078e000d */
[----:B------:R-:W0:Y:S01]  /*6bb0*/  LDC R29, c[0x0][0x610] ;  /* 0x00018400ff1d7b82 */ /* 0x000e220000000800 */
[----:B----4-:R-:W-:Y:S05]  /*6bc0*/  @!P0 BRA `(.L_x_109) ;  /* 0x0000000000288947 */ /* 0x010fea0003800000 */
[----:B------:R-:W4:Y:S02]  /*6bd0*/  LDC R0, c[0x0][0x64c] ;  /* 0x00019300ff007b82 */ /* 0x000f240000000800 */
[----:B----4-:R-:W-:-:S05]  /*6be0*/  IADD3 R3, P0, R13, R0, RZ ;  /* 0x000000000d037210 */ /* 0x010fca0007f1e0ff */
        /* <DEDUP_REMOVED lines=8> */
.L_x_109:
[----:B------:R-:W-:Y:S01]  /*6c70*/  ISETP.NE.AND P0, PT, R2, 0x1, PT ;  /* 0x000000010200780c */ /* 0x000fe20003f05270 */
[----:B--2---:R-:W-:Y:S01]  /*6c80*/  IMAD.MOV R14, RZ, RZ, -R14 ;  /* 0x000000ffff0e7224 */ /* 0x004fe200078e0a0e */
[----:B-1----:R-:W-:Y:S01]  /*6c90*/  SHF.R.U64 R0, R4, R25, R5 ;  /* 0x0000001904007219 */ /* 0x002fe20000001205 */
[----:B0-----:R-:W-:Y:S01]  /*6ca0*/  VIADD R5, R20, 0xffffffff ;  /* 0xffffffff14057836 */ /* 0x001fe20000000000 */
[----:B------:R-:W-:Y:S01]  /*6cb0*/  LOP3.LUT R3, R10, R21, RZ, 0xc0, !PT ;  /* 0x000000150a037212 */ /* 0x000fe200078ec0ff */
[----:B------:R-:W-:Y:S02]  /*6cc0*/  IMAD.MOV.U32 R6, RZ, RZ, 0x1 ;  /* 0x00000001ff067424 */ /* 0x000fe400078e00ff */
[----:B------:R-:W-:Y:S01]  /*6cd0*/  IMAD.MOV R4, RZ, RZ, -R0 ;  /* 0x000000ffff047224 */ /* 0x000fe200078e0a00 */
[----:B------:R-:W-:Y:S01]  /*6ce0*/  LOP3.LUT R5, R12, R5, RZ, 0xc0, !PT ;  /* 0x000000050c057212 */ /* 0x000fe200078ec0ff */
[----:B------:R-:W-:Y:S02]  /*6cf0*/  IMAD R3, R28, R0, R3 ;  /* 0x000000001c037224 */ /* 0x000fe400078e0203 */
[----:B---3--:R-:W-:-:S02]  /*6d00*/  IMAD R0, R4, R27, R13 ;  /* 0x0000001b04007224 */ /* 0x008fc400078e020d */
[----:B------:R-:W-:Y:S02]  /*6d10*/  @P0 IMAD R26, R15, R14, R24 ;  /* 0x0000000e0f1a0224 */ /* 0x000fe400078e0218 */
[----:B------:R-:W-:Y:S01]  /*6d20*/  IMAD R4, R0, R20, R5 ;  /* 0x0000001400047224 */ /* 0x000fe200078e0205 */
[----:B------:R-:W-:Y:S01]  /*6d30*/  PRMT R0, R6, 0x7610, R0 ;  /* 0x0000761006007816 */ /* 0x000fe20000000000 */
[----:B------:R-:W-:-:S05]  /*6d40*/  IMAD R3, R3, R29, R26 ;  /* 0x0000001d03037224 */ /* 0x000fca00078e021a */
[----:B------:R-:W-:Y:S02]  /*6d50*/  SEL R75, R4, R3, !P0 ;  /* 0x00000003044b7207 */ /* 0x000fe40004000000 */
[----:B------:R-:W-:-:S07]  /*6d60*/  SEL R3, R3, R4, !P0 ;  /* 0x0000000403037207 */ /* 0x000fce0004000000 */
.L_x_107:
[----:B------:R-:W-:Y:S01]  /*6d70*/  LOP3.LUT P0, RZ, R0, 0xff, RZ, 0xc0, !PT ;  /* 0x000000ff00ff7812 */ /* 0x000fe2000780c0ff */
[----:B------:R-:W-:-:S12]  /*6d80*/  IMAD.MOV.U32 R74, RZ, RZ, R3 ;  /* 0x000000ffff4a7224 */ /* 0x000fd800078e0003 */
[----:B------:R-:W-:Y:S05]  /*6d90*/  @P0 BRA `(.L_x_110) ;  /* 0xffffffa000540947 */ /* 0x000fea000383ffff */
[----:B------:R-:W-:Y:S05]  /*6da0*/  EXIT ;  /* 0x000000000000794d */ /* 0x000fea0003800000 */
.L_x_3:
[----:B0-----:R-:W-:Y:S01]  /*6db0*/  ULDC.64 UR4, c[0x0][0x650] ;  /* 0x0001940000047ab9 */ /* 0x001fe20000000a00 */
        /* <DEDUP_REMOVED lines=25> */
.L_x_112:
[--C-:B------:R-:W-:Y:S01]  /*6f50*/  SHF.R.U64 R12, R10, R14, R11.reuse ;  /* 0x0000000e0a0c7219 */ /* 0x100fe2000000120b */
[----:B------:R-:W0:Y:S01]  /*6f60*/  LDC R22, c[0x0][0x618] ;  /* 0x00018600ff167b82 */ /* 0x000e220000000800 */
[----:B------:R-:W-:Y:S01]  /*6f70*/  I2FP.F32.U32 R6, R4 ;  /* 0x0000000400067245 */ /* 0x000fe20000201000 */
[----:B------:R-:W-:Y:S01]  /*6f80*/  ULDC UR4, c[0x0][0x150] ;  /* 0x0000540000047ab9 */ /* 0x000fe20000000800 */
[----:B------:R-:W-:Y:S02]  /*6f90*/  SHF.R.U32.HI R5, RZ, R14, R11 ;  /* 0x0000000eff057219 */ /* 0x000fe4000001160b */
[----:B------:R-:W-:Y:S01]  /*6fa0*/  IADD3 R9, P0, RZ, -R12, RZ ;  /* 0x8000000cff097210 */ /* 0x000fe20007f1e0ff */
[----:B------:R-:W-:Y:S01]  /*6fb0*/  FMUL R11, R6, UR4 ;  /* 0x00000004060b7c20 */ /* 0x000fe20008400000 */
[----:B------:R-:W-:Y:S01]  /*6fc0*/  ULDC UR4, c[0x0][0x154] ;  /* 0x0000550000047ab9 */ /* 0x000fe20000000800 */
[----:B------:R-:W1:Y:S02]  /*6fd0*/  LDC.64 R24, c[0x0][0x640] ;  /* 0x00019000ff187b82 */ /* 0x000e640000000a00 */
[----:B------:R-:W-:-:S02]  /*6fe0*/  IMAD.X R5, RZ, RZ, ~R5, P0 ;  /* 0x000000ffff057224 */ /* 0x000fc400000e0e05 */
[----:B------:R-:W2:Y:S01]  /*6ff0*/  F2I.U32.TRUNC.NTZ R11, R11 ;  /* 0x0000000b000b7305 */ /* 0x000ea2000020f000 */
[----:B------:R-:W-:-:S03]  /*7000*/  IMAD.WIDE.U32 R6, R9, R20, R16 ;  /* 0x0000001409067225 */ /* 0x000fc600078e0010 */
[----:B------:R-:W3:Y:S01]  /*7010*/  LDC R13, c[0x0][0x144] ;  /* 0x00005100ff0d7b82 */ /* 0x000ee20000000800 */
[----:B------:R-:W-:-:S04]  /*7020*/  IMAD R8, R5, R20, RZ ;  /* 0x0000001405087224 */ /* 0x000fc800078e02ff */
[----:B------:R-:W-:Y:S02]  /*7030*/  IMAD R5, R9, R21, R8 ;  /* 0x0000001509057224 */ /* 0x000fe400078e0208 */
[----:B------:R-:W-:Y:S01]  /*7040*/  IMAD.MOV.U32 R8, RZ, RZ, -0x1 ;  /* 0xffffffffff087424 */ /* 0x000fe200078e00ff */
[----:B------:R-:W4:Y:S01]  /*7050*/  LDC R14, c[0x0][0x608] ;  /* 0x00018200ff0e7b82 */ /* 0x000f220000000800 */
[----:B------:R-:W-:Y:S01]  /*7060*/  IMAD.IADD R5, R7, 0x1, R5 ;  /* 0x0000000107057824 */ /* 0x000fe200078e0205 */
[----:B------:R-:W-:-:S04]  /*7070*/  I2FP.F32.U32 R7, R3 ;  /* 0x0000000300077245 */ /* 0x000fc80000201000 */
[-C--:B0-----:R-:W-:Y:S01]  /*7080*/  SHF.R.U64 R10, R6, R22.reuse, R5 ;  /* 0x00000016060a7219 */ /* 0x081fe20000001205 */
[----:B--2---:R-:W-:Y:S01]  /*7090*/  IMAD.MOV R6, RZ, RZ, -R11 ;  /* 0x000000ffff067224 */ /* 0x004fe200078e0a0b */
[----:B------:R-:W0:Y:S01]  /*70a0*/  LDC R9, c[0x0][0x658] ;  /* 0x00019600ff097b82 */ /* 0x000e220000000800 */
[----:B-1----:R-:W-:Y:S01]  /*70b0*/  ISETP.NE.U32.AND P0, PT, R24, RZ, PT ;  /* 0x000000ff1800720c */ /* 0x002fe20003f05070 */
[----:B------:R-:W-:Y:S01]  /*70c0*/  FMUL R7, R7, UR4 ;  /* 0x0000000407077c20 */ /* 0x000fe20008400000 */
[----:B------:R-:W-:Y:S02]  /*70d0*/  SHF.R.U32.HI R5, RZ, R22, R5 ;  /* 0x00000016ff057219 */ /* 0x000fe40000011605 */
[----:B------:R-:W-:-:S03]  /*70e0*/  ISETP.NE.AND.EX P0, PT, R25, RZ, PT, P0 ;  /* 0x000000ff1900720c */ /* 0x000fc60003f05300 */
[----:B------:R-:W1:Y:S01]  /*70f0*/  LDC R20, c[0x0][0x148] ;  /* 0x00005200ff147b82 */ /* 0x000e620000000800 */
[----:B---3--:R-:W-:Y:S02]  /*7100*/  IMAD R23, R13, R6, R4 ;  /* 0x000000060d177224 */ /* 0x008fe400078e0204 */
[----:B------:R-:W-:-:S05]  /*7110*/  IMAD.MOV.U32 R6, RZ, RZ, 0x1 ;  /* 0x00000001ff067424 */ /* 0x000fca00078e00ff */
[----:B------:R-:W2:Y:S01]  /*7120*/  LDC R21, c[0x0][0x600] ;  /* 0x00018000ff157b82 */ /* 0x000ea20000000800 */
[-CC-:B----4-:R-:W-:Y:S02]  /*7130*/  SHF.R.U64 R13, R10, R14.reuse, R5.reuse ;  /* 0x0000000e0a0d7219 */ /* 0x190fe40000001205 */
[----:B------:R-:W-:Y:S02]  /*7140*/  SHF.R.U32.HI R4, RZ, R14, R5 ;  /* 0x0000000eff047219 */ /* 0x000fe40000011605 */
[----:B------:R3:W4:Y:S03]  /*7150*/  F2I.U32.TRUNC.NTZ R14, R7 ;  /* 0x00000007000e7305 */ /* 0x000726000020f000 */
[----:B------:R-:W1:Y:S01]  /*7160*/  LDC R26, c[0x0][0x648] ;  /* 0x00019200ff1a7b82 */ /* 0x000e620000000800 */
[-C--:B0-----:R-:W-:Y:S02]  /*7170*/  SHF.R.U64 R15, R13, R9.reuse, R4 ;  /* 0x000000090d0f7219 */ /* 0x081fe40000001204 */
[----:B------:R-:W-:-:S02]  /*7180*/  SHF.L.U32 R8, R8, R9, RZ ;  /* 0x0000000908087219 */ /* 0x000fc400000006ff */
[-C--:B------:R-:W-:Y:S01]  /*7190*/  SHF.R.U32.HI R5, RZ, R9.reuse, R4 ;  /* 0x00000009ff057219 */ /* 0x080fe20000011604 */
[----:B------:R-:W-:Y:S01]  /*71a0*/  IMAD.MOV.U32 R4, RZ, RZ, R15 ;  /* 0x000000ffff047224 */ /* 0x000fe200078e000f */
[----:B------:R-:W-:Y:S01]  /*71b0*/  SHF.L.U32 R22, R6, R9, RZ ;  /* 0x0000000906167219 */ /* 0x000fe200000006ff */
[----:B------:R-:W0:Y:S01]  /*71c0*/  LDC R27, c[0x0][0x638] ;  /* 0x00018e00ff1b7b82 */ /* 0x000e220000000800 */
[----:B------:R-:W-:-:S07]  /*71d0*/  LOP3.LUT R28, RZ, R8, RZ, 0x33, !PT ;  /* 0x00000008ff1c7212 */ /* 0x000fce00078e33ff */
        /* <DEDUP_REMOVED lines=12> */
.L_x_113:
[----:B------:R-:W-:Y:S01]  /*72a0*/  ISETP.NE.AND P0, PT, R2, 0x1, PT ;  /* 0x000000010200780c */ /* 0x000fe20003f05270 */
[----:B--2---:R-:W-:Y:S01]  /*72b0*/  VIADD R7, R21, 0xffffffff ;  /* 0xffffffff15077836 */ /* 0x004fe20000000000 */
[----:B-1----:R-:W-:Y:S01]  /*72c0*/  SHF.R.U64 R5, R4, R26, R5 ;  /* 0x0000001a04057219 */ /* 0x002fe20000001205 */
[----:B------:R-:W-:Y:S01]  /*72d0*/  IMAD.MOV R14, RZ, RZ, -R14 ;  /* 0x000000ffff0e7224 */ /* 0x000fe200078e0a0e */
[----:B------:R-:W-:Y:S01]  /*72e0*/  LOP3.LUT R4, R13, R28, RZ, 0xc0, !PT ;  /* 0x0000001c0d047212 */ /* 0x000fe200078ec0ff */
[----:B------:R-:W-:Y:S01]  /*72f0*/  IMAD.MOV.U32 R8, RZ, RZ, R12 ;  /* 0x000000ffff087224 */ /* 0x000fe200078e000c */
[----:B------:R-:W-:Y:S01]  /*7300*/  LOP3.LUT R10, R10, R7, RZ, 0xc0, !PT ;  /* 0x000000070a0a7212 */ /* 0x000fe200078ec0ff */
[----:B------:R-:W-:Y:S02]  /*7310*/  IMAD.MOV R6, RZ, RZ, -R5 ;  /* 0x000000ffff067224 */ /* 0x000fe400078e0a05 */
[----:B------:R-:W-:-:S04]  /*7320*/  IMAD R4, R22, R5, R4 ;  /* 0x0000000516047224 */ /* 0x000fc800078e0204 */
[----:B------:R-:W-:Y:S02]  /*7330*/  @P0 IMAD R23, R20, R14, R3 ;  /* 0x0000000e14170224 */ /* 0x000fe400078e0203 */
[----:B0-----:R-:W-:Y:S02]  /*7340*/  IMAD R3, R6, R27, R15 ;  /* 0x0000001b06037224 */ /* 0x001fe400078e020f */
[----:B------:R-:W-:Y:S02]  /*7350*/  IMAD R7, R4, R29, R23 ;  /* 0x0000001d04077224 */ /* 0x000fe400078e0217 */
[----:B------:R-:W-:Y:S02]  /*7360*/  IMAD R4, R3, R21, R10 ;  /* 0x0000001503047224 */ /* 0x000fe400078e020a */
[----:B------:R-:W-:-:S03]  /*7370*/  IMAD.MOV.U32 R6, RZ, RZ, 0x1 ;  /* 0x00000001ff067424 */ /* 0x000fc600078e00ff */
[----:B------:R-:W-:Y:S02]  /*7380*/  SEL R9, R4, R7, !P0 ;  /* 0x0000000704097207 */ /* 0x000fe40004000000 */
[----:B------:R-:W-:-:S07]  /*7390*/  SEL R7, R7, R4, !P0 ;  /* 0x0000000407077207 */ /* 0x000fce0004000000 */
.L_x_111:
[----:B------:R-:W-:-:S08]  /*73a0*/  NOP ;  /* 0x0000000000007918 */ /* 0x000fd00000000000 */
[----:B------:R-:W0:-:S00]  /*73b0*/  USETMAXREG.DEALLOC.CTAPOOL 0x28 ;  /* 0x00000028000079c8 */ /* 0x000e0000080e0500 */
[----:B0-----:R-:W-:-:S13]  /*73c0*/  ISETP.NE.AND P0, PT, R0, RZ, PT ;  /* 0x000000ff0000720c */ /* 0x001fda0003f05270 */
[----:B------:R-:W-:Y:S05]  /*73d0*/  @P0 EXIT ;  /* 0x000000000000094d */ /* 0x000fea0003800000 */
[----:B------:R-:W-:Y:S01]  /*73e0*/  LOP3.LUT P0, RZ, R6, 0xff, RZ, 0xc0, !PT ;  /* 0x000000ff06ff7812 */ /* 0x000fe2000780c0ff */
[----:B------:R-:W-:Y:S02]  /*73f0*/  IMAD.MOV.U32 R3, RZ, RZ, 0x1 ;  /* 0x00000001ff037424 */ /* 0x000fe400078e00ff */
[----:B------:R-:W-:-:S10]  /*7400*/  IMAD.MOV.U32 R0, RZ, RZ, RZ ;  /* 0x000000ffff007224 */ /* 0x000fd400078e00ff */
[----:B------:R-:W-:Y:S05]  /*7410*/  @!P0 BRA `(.L_x_114) ;  /* 0x0000000c00648947 */ /* 0x000fea0003800000 */
[----:B------:R-:W0:Y:S01]  /*7420*/  LDC R0, c[0x0][0x28c] ;  /* 0x0000a300ff007b82 */ /* 0x000e220000000800 */
[----:B------:R-:W-:Y:S01]  /*7430*/  ULDC UR5, c[0x0][0x658] ;  /* 0x0001960000057ab9 */ /* 0x000fe20000000800 */
[----:B------:R-:W-:Y:S01]  /*7440*/  UMOV UR7, 0xffffffff ;  /* 0xffffffff00077882 */ /* 0x000fe20000000000 */
[----:B------:R-:W-:Y:S01]  /*7450*/  ULDC UR6, c[0x0][0xc] ;  /* 0x0000030000067ab9 */ /* 0x000fe20000000800 */
[----:B------:R-:W-:Y:S01]  /*7460*/  USHF.L.U32 UR9, UR7, UR5, URZ ;  /* 0x0000000507097299 */ /* 0x000fe2000800063f */
[C---:B------:R-:W-:Y:S01]  /*7470*/  LOP3.LUT P2, RZ, R18.reuse, 0x7f, RZ, 0xc0, !PT ;  /* 0x0000007f12ff7812 */ /* 0x040fe2000784c0ff */
[----:B------:R-:W-:Y:S01]  /*7480*/  UMOV UR8, 0x1 ;  /* 0x0000000100087882 */ /* 0x000fe20000000000 */
[----:B------:R-:W-:Y:S01]  /*7490*/  ULDC UR7, c[0x0][0x10] ;  /* 0x0000040000077ab9 */ /* 0x000fe20000000800 */
[----:B------:R-:W-:Y:S01]  /*74a0*/  LOP3.LUT P0, RZ, R18, 0x1f, RZ, 0xc0, !PT ;  /* 0x0000001f12ff7812 */ /* 0x000fe2000780c0ff */
[----:B------:R-:W-:Y:S01]  /*74b0*/  UIMAD.WIDE.U32 UR6, UR6, UR7, URZ ;  /* 0x00000007060672a5 */ /* 0x000fe2000f8e003f */
[----:B------:R-:W-:Y:S01]  /*74c0*/  BSSY B0, `(.L_x_114) ;  /* 0x00000ce000007945 */ /* 0x000fe20003800000 */
[----:B------:R-:W-:Y:S01]  /*74d0*/  USHF.L.U32 UR5, UR8, UR5, URZ ;  /* 0x0000000508057299 */ /* 0x000fe2000800063f */
[----:B------:R-:W-:Y:S01]  /*74e0*/  IMAD.MOV.U32 R11, RZ, RZ, 0x1 ;  /* 0x00000001ff0b7424 */ /* 0x000fe200078e00ff */
[----:B------:R-:W-:Y:S01]  /*74f0*/  LOP3.LUT R18, R19, 0x2, RZ, 0xfc, !PT ;  /* 0x0000000213127812 */ /* 0x000fe200078efcff */
[----:B------:R-:W-:Y:S01]  /*7500*/  ULDC UR8, c[0x0][0x14] ;  /* 0x0000050000087ab9 */ /* 0x000fe20000000800 */
[----:B------:R-:W-:Y:S01]  /*7510*/  PLOP3.LUT P0, PT, P0, P2, PT, 0x8a, 0x0 ;  /* 0x000000000000781c */ /* 0x000fe20000705172 */
[----:B------:R-:W-:-:S02]  /*7520*/  UIMAD.WIDE.U32 UR30, UR6, UR8, URZ ;  /* 0x00000008061e72a5 */ /* 0x000fc4000f8e003f */
[----:B------:R-:W-:Y:S01]  /*7530*/  UIMAD UR7, UR7, UR8, URZ ;  /* 0x00000008070772a4 */ /* 0x000fe2000f8e023f */
[----:B------:R-:W-:Y:S01]  /*7540*/  ULDC UR4, c[0x0][0x600] ;  /* 0x0001800000047ab9 */ /* 0x000fe20000000800 */
[----:B------:R-:W-:Y:S02]  /*7550*/  ULOP3.LUT UR6, URZ, UR9, URZ, 0x33, !UPT ;  /* 0x000000093f067292 */ /* 0x000fe4000f8e333f */
[----:B------:R-:W-:Y:S01]  /*7560*/  UIADD3 UR4, UR4, -0x1, URZ ;  /* 0xffffffff04047890 */ /* 0x000fe2000fffe03f */
[----:B0-----:R-:W-:Y:S01]  /*7570*/  VIADD R0, R0, 0x7f ;  /* 0x0000007f00007836 */ /* 0x001fe20000000000 */
[----:B------:R-:W-:Y:S01]  /*7580*/  UIADD3 UR7, UR31, UR7, URZ ;  /* 0x000000071f077290 */ /* 0x000fe2000fffe03f */
[----:B------:R-:W-:-:S03]  /*7590*/  ULDC.64 UR38, c[0x0][0x198] ;  /* 0x0000660000267ab9 */ /* 0x000fc60000000a00 */
[----:B------:R-:W-:-:S04]  /*75a0*/  SHF.R.S32.HI R3, RZ, 0x1f, R0 ;  /* 0x0000001fff037819 */ /* 0x000fc80000011400 */
[----:B------:R-:W-:Y:S01]  /*75b0*/  LEA.HI R3, R3, R0, RZ, 0x7 ;  /* 0x0000000003037211 */ /* 0x000fe200078f38ff */
[----:B------:R-:W-:-:S03]  /*75c0*/  IMAD.MOV.U32 R0, RZ, RZ, RZ ;  /* 0x000000ffff007224 */ /* 0x000fc600078e00ff */
[----:B------:R-:W-:Y:S01]  /*75d0*/  SHF.R.S32.HI R13, RZ, 0x7, R3 ;  /* 0x00000007ff0d7819 */ /* 0x000fe20000011403 */
[----:B------:R-:W-:-:S04]  /*75e0*/  IMAD.MOV.U32 R3, RZ, RZ, 0x1 ;  /* 0x00000001ff037424 */ /* 0x000fc800078e00ff */
[----:B------:R-:W-:-:S07]  /*75f0*/  VIADD R10, R13, 0x1 ;  /* 0x000000010d0a7836 */ /* 0x000fce0000000000 */
.L_x_126:
[----:B------:R-:W-:-:S03]  /*7600*/  UMOV UR8, 0xffffffff ;  /* 0xffffffff00087882 */ /* 0x000fc60000000000 */
[----:B------:R-:W-:Y:S05]  /*7610*/  BRA.DIV UR8, `(.L_x_115) ;  /* 0x0000000e08887947 */ /* 0x000fea000b800000 */
[----:B------:R-:W-:-:S13]  /*7620*/  ELECT P6, URZ, PT ;  /* 0x00000000003f782f */ /* 0x000fda00038c0000 */
.L_x_135:
[----:B------:R-:W0:Y:S01]  /*7630*/  LDC R4, c[0x0][0x28c] ;  /* 0x0000a300ff047b82 */ /* 0x000e220000000800 */
[----:B------:R-:W-:Y:S01]  /*7640*/  BSSY B1, `(.L_x_116) ;  /* 0x0000043000017945 */ /* 0x000fe20003800000 */
[----:B0-----:R-:W-:-:S13]  /*7650*/  ISETP.LT.OR P6, PT, R4, 0x1, !P6 ;  /* 0x000000010400780c */ /* 0x001fda00077c1670 */
[----:B------:R-:W-:Y:S05]  /*7660*/  @P6 BRA `(.L_x_117) ;  /* 0x0000000400006947 */ /* 0x000fea0003800000 */
[----:B------:R-:W-:Y:S02]  /*7670*/  IMAD R14, R7, 0x180, RZ ;  /* 0x00000180070e7824 */ /* 0x000fe400078e02ff */
[----:B------:R-:W-:Y:S02]  /*7680*/  IMAD.SHL.U32 R15, R9, 0x20, RZ ;  /* 0x00000020090f7824 */ /* 0x000fe400078e00ff */
[----:B------:R-:W-:Y:S02]  /*7690*/  IMAD.MOV.U32 R20, RZ, RZ, RZ ;  /* 0x000000ffff147224 */ /* 0x000fe400078e00ff */
[----:B------:R-:W-:Y:S02]  /*76a0*/  IMAD.MOV.U32 R4, RZ, RZ, R10 ;  /* 0x000000ffff047224 */ /* 0x000fe400078e000a */
[----:B------:R-:W-:Y:S02]  /*76b0*/  IMAD.MOV.U32 R5, RZ, RZ, R3 ;  /* 0x000000ffff057224 */ /* 0x000fe400078e0003 */
[----:B------:R-:W-:-:S07]  /*76c0*/  IMAD.MOV.U32 R6, RZ, RZ, R0 ;  /* 0x000000ffff067224 */ /* 0x000fce00078e0000 */
.L_x_121:
[----:B------:R-:W0:Y:S01]  /*76d0*/  S2R R12, SR_CgaCtaId ;  /* 0x00000000000c7919 */ /* 0x000e220000008800 */
[----:B------:R-:W-:Y:S01]  /*76e0*/  MOV R7, 0x400 ;  /* 0x0000040000077802 */ /* 0x000fe20000000f00 */
[----:B------:R-:W1:Y:S03]  /*76f0*/  @!P2 LDC R9, c[0x0][0x500] ;  /* 0x00014000ff09ab82 */ /* 0x000e660000000800 */
[----:B0-----:R-:W-:Y:S02]  /*7700*/  LEA R21, R12, R7, 0x18 ;  /* 0x000000070c157211 */ /* 0x001fe400078ec0ff */
[----:B------:R-:W-:-:S03]  /*7710*/  SHF.L.U32 R7, R5, 0x1f, RZ ;  /* 0x0000001f05077819 */ /* 0x000fc600000006ff */
[----:B------:R-:W-:-:S04]  /*7720*/  IMAD R12, R6, 0x8, R21 ;  /* 0x00000008060c7824 */ /* 0x000fc800078e0215 */
[----:B------:R-:W0:Y:S02]  /*7730*/  SYNCS.PHASECHK.TRANS64.TRYWAIT P1, [R12+URZ+0x10], R7 ;  /* 0x000010070c0075a7 */ /* 0x000e24000802017f */
[----:B01----:R-:W-:Y:S05]  /*7740*/  @!P1 BRA `(.L_x_118) ;  /* 0x0000000c005c9947 */ /* 0x003fea0003800000 */
.L_x_136:
[----:B0-----:R-:W-:Y:S01]  /*7750*/  PRMT R7, R18, 0x9910, RZ ;  /* 0x0000991012077816 */ /* 0x001fe200000000ff */
[----:B------:R0:W-:Y:S03]  /*7760*/  @!P2 SYNCS.ARRIVE.TRANS64 RZ, [R12+URZ], R9 ;  /* 0x000000090cffa9a7 */ /* 0x0001e6000800003f */
[----:B------:R-:W-:-:S13]  /*7770*/  ISETP.NE.AND P1, PT, R7, 0x2, PT ;  /* 0x000000020700780c */ /* 0x000fda0003f25270 */
[----:B0-----:R-:W-:Y:S05]  /*7780*/  @P1 BRA `(.L_x_119) ;  /* 0x0000000000041947 */ /* 0x001fea0003800000 */
[----:B------:R-:W-:Y:S01]  /*7790*/  BPT.TRAP 0x1 ;  /* 0x000000040000795c */ /* 0x000fe20000300000 */
.L_x_119:
[----:B------:R-:W-:Y:S05]  /*77a0*/  @P0 BRA `(.L_x_120) ;  /* 0x0000000000040947 */ /* 0x000fea0003800000 */
[----:B------:R-:W-:Y:S01]  /*77b0*/  BPT.TRAP 0x1 ;  /* 0x000000040000795c */ /* 0x000fe20000300000 */
.L_x_120:
[--C-:B------:R-:W-:Y:S01]  /*77c0*/  IMAD R7, R6, 0x18000, R21.reuse ;  /* 0x0001800006077824 */ /* 0x100fe200078e0215 */
[----:B------:R-:W-:Y:S01]  /*77d0*/  R2UR UR34, R20 ;  /* 0x00000000142272ca */ /* 0x000fe200000e0000 */
[----:B------:R-:W-:Y:S01]  /*77e0*/  IMAD R21, R6, 0x2000, R21 ;  /* 0x0000200006157824 */ /* 0x000fe200078e0215 */
[----:B------:R-:W-:Y:S01]  /*77f0*/  R2UR UR33, R12 ;  /* 0x000000000c2172ca */ /* 0x000fe200000e0000 */
[----:B------:R-:W-:Y:S01]  /*7800*/  VIADD R4, R4, 0xffffffff ;  /* 0xffffffff04047836 */ /* 0x000fe20000000000 */
[----:B------:R-:W-:Y:S01]  /*7810*/  R2UR UR24, R7 ;  /* 0x00000000071872ca */ /* 0x000fe200000e0000 */
[----:B------:R-:W-:Y:S01]  /*7820*/  UIADD3 UR14, UP0, UR38, 0xf0, URZ ;  /* 0x000000f0260e7890 */ /* 0x000fe2000ff1e03f */
[----:B------:R-:W-:Y:S01]  /*7830*/  R2UR UR8, R21 ;  /* 0x00000000150872ca */ /* 0x000fe200000e0000 */
[----:B------:R-:W-:Y:S01]  /*7840*/  UIADD3 UR40, UP1, UR38, 0x1f0, URZ ;  /* 0x000001f026287890 */ /* 0x000fe2000ff3e03f */
[----:B------:R-:W-:Y:S01]  /*7850*/  R2UR UR36, R8 ;  /* 0x00000000082472ca */ /* 0x000fe200000e0000 */
[----:B------:R-:W-:Y:S01]  /*7860*/  UIADD3.X UR15, URZ, UR39, URZ, UP0, !UPT ;  /* 0x000000273f0f7290 */ /* 0x000fe200087fe43f */
[----:B------:R-:W-:Y:S01]  /*7870*/  R2UR UR35, R14 ;  /* 0x000000000e2372ca */ /* 0x000fe200000e0000 */
[----:B------:R-:W-:Y:S01]  /*7880*/  UIADD3.X UR41, URZ, UR39, URZ, UP1, !UPT ;  /* 0x000000273f297290 */ /* 0x000fe20008ffe43f */
[----:B------:R-:W-:Y:S01]  /*7890*/  R2UR UR19, R15 ;  /* 0x000000000f1372ca */ /* 0x000fe200000e0000 */
[----:B------:R-:W-:Y:S01]  /*78a0*/  UIADD3 UR26, UR34, 0x40, URZ ;  /* 0x00000040221a7890 */ /* 0x000fe2000fffe03f */
[----:B------:R-:W-:Y:S01]  /*78b0*/  ISETP.GT.AND P3, PT, R4, 0x1, PT ;  /* 0x000000010400780c */ /* 0x000fe20003f64270 */
[----:B------:R-:W-:Y:S01]  /*78c0*/  VIADD R6, R6, 0x1 ;  /* 0x0000000106067836 */ /* 0x000fe20000000000 */
[----:B------:R-:W-:Y:S01]  /*78d0*/  UMOV UR22, 0x0 ;  /* 0x0000000000167882 */ /* 0x000fe20000000000 */
[----:B------:R-:W-:Y:S01]  /*78e0*/  UIADD3 UR32, UR24, 0x100, URZ ;  /* 0x0000010018207890 */ /* 0x000fe2000fffe03f */
[----:B------:R-:W-:Y:S01]  /*78f0*/  VIADD R20, R20, 0x80 ;  /* 0x0000008014147836 */ /* 0x000fe20000000000 */
[----:B------:R-:W-:Y:S01]  /*7900*/  UIADD3 UR24, UR24, 0xc100, URZ ;  /* 0x0000c10018187890 */ /* 0x000fe2000fffe03f */
[----:B------:R-:W-:Y:S01]  /*7910*/  ISETP.NE.AND P1, PT, R6, 0x2, PT ;  /* 0x000000020600780c */ /* 0x000fe20003f25270 */
[----:B------:R-:W-:-:S02]  /*7920*/  UIADD3 UR16, UR8, 0x30100, URZ ;  /* 0x0003010008107890 */ /* 0x000fc4000fffe03f */
[----:B------:R-:W-:Y:S01]  /*7930*/  UIADD3 UR8, UR8, 0x31100, URZ ;  /* 0x0003110008087890 */ /* 0x000fe2000fffe03f */
[----:B------:R-:W-:Y:S01]  /*7940*/  SEL R12, RZ, 0x1, P1 ;  /* 0x00000001ff0c7807 */ /* 0x000fe20000800000 */
[----:B------:R-:W-:Y:S01]  /*7950*/  UMOV UR23, 0x10000000 ;  /* 0x1000000000177882 */ /* 0x000fe20000000000 */
[----:B------:R-:W-:Y:S01]  /*7960*/  UMOV UR25, UR33 ;  /* 0x0000002100197c82 */ /* 0x000fe20008000000 */
[----:B------:R-:W-:Y:S01]  /*7970*/  UMOV UR28, UR36 ;  /* 0x00000024001c7c82 */ /* 0x000fe20008000000 */
[----:B------:R-:W-:Y:S01]  /*7980*/  UMOV UR27, UR35 ;  /* 0x00000023001b7c82 */ /* 0x000fe20008000000 */
[----:B------:R-:W-:Y:S01]  /*7990*/  UMOV UR17, UR33 ;  /* 0x0000002100117c82 */ /* 0x000fe20008000000 */
[----:B------:R-:W-:Y:S01]  /*79a0*/  UMOV UR18, UR34 ;  /* 0x0000002200127c82 */ /* 0x000fe20008000000 */
[----:B------:R-:W-:Y:S01]  /*79b0*/  UMOV UR20, UR36 ;  /* 0x0000002400147c82 */ /* 0x000fe20008000000 */
[----:B------:R0:W-:Y:S01]  /*79c0*/  UTMALDG.3D [UR32], [UR14], desc[UR22] ;  /* 0x000016200e0075b4 */ /* 0x0001e20008011000 */
[----:B------:R-:W-:Y:S01]  /*79d0*/  UMOV UR9, UR33 ;  /* 0x0000002100097c82 */ /* 0x000fe20008000000 */
[----:B------:R-:W-:Y:S01]  /*79e0*/  UMOV UR11, UR19 ;  /* 0x00000013000b7c82 */ /* 0x000fe20008000000 */
[----:B------:R-:W-:Y:S01]  /*79f0*/  UMOV UR12, UR36 ;  /* 0x00000024000c7c82 */ /* 0x000fe20008000000 */
[----:B------:R-:W-:Y:S01]  /*7a00*/  UMOV UR10, UR26 ;  /* 0x0000001a000a7c82 */ /* 0x000fe20008000000 */
[----:B------:R-:W-:-:S02]  /*7a10*/  LOP3.LUT R5, R5, R12, RZ, 0x3c, !PT ;  /* 0x0000000c05057212 */ /* 0x000fc400078e3cff */
[----:B------:R-:W-:Y:S01]  /*7a20*/  SEL R6, R6, RZ, P1 ;  /* 0x000000ff06067207 */ /* 0x000fe20000800000 */
[----:B------:R0:W-:Y:S01]  /*7a30*/  UTMALDG.3D [UR24], [UR14], desc[UR22] ;  /* 0x000016180e0075b4 */ /* 0x0001e20008011000 */
[----:B------:R0:W-:Y:S01]  /*7a40*/  UTMALDG.3D [UR16], [UR40], desc[UR22] ;  /* 0x00001610280075b4 */ /* 0x0001e20008011000 */
[----:B------:R0:W-:Y:S02]  /*7a50*/  UTMALDG.3D [UR8], [UR40], desc[UR22] ;  /* 0x00001608280075b4 */ /* 0x0001e40008011000 */
[----:B0-----:R-:W-:Y:S05]  /*7a60*/  @P3 BRA `(.L_x_121) ;  /* 0xfffffffc00183947 */ /* 0x001fea000383ffff */
.L_x_117:
[----:B------:R-:W-:Y:S05]  /*7a70*/  BSYNC B1 ;  /* 0x0000000000017941 */ /* 0x000fea0003800000 */
.L_x_116:
[----:B------:R-:W-:Y:S01]  /*7a80*/  LOP3.LUT P3, RZ, R11, 0xff, RZ, 0xc0, !PT ;  /* 0x000000ff0bff7812 */ /* 0x000fe2000786c0ff */
[----:B------:R-:W-:Y:S01]  /*7a90*/  IMAD.IADD R0, R13, 0x1, R0 ;  /* 0x000000010d007824 */ /* 0x000fe200078e0200 */
[----:B------:R-:W-:Y:S01]  /*7aa0*/  IADD3 R16, P4, R16, UR30, RZ ;  /* 0x0000001e10107c10 */ /* 0x000fe2000ff9e0ff */
[----:B------:R-:W-:Y:S01]  /*7ab0*/  ULDC.64 UR8, c[0x0][0x650] ;  /* 0x0001940000087ab9 */ /* 0x000fe20000000a00 */
[----:B------:R-:W-:Y:S01]  /*7ac0*/  BSSY B1, `(.L_x_122) ;  /* 0x000006b000017945 */ /* 0x000fe20003800000 */
[----:B------:R-:W-:Y:S01]  /*7ad0*/  IMAD.MOV.U32 R7, RZ, RZ, -0x1 ;  /* 0xffffffffff077424 */ /* 0x000fe200078e00ff */
[----:B------:R-:W-:Y:S01]  /*7ae0*/  SHF.R.U32.HI R4, RZ, 0x1, R0 ;  /* 0x00000001ff047819 */ /* 0x000fe20000011600 */
[----:B------:R-:W-:Y:S01]  /*7af0*/  IMAD.MOV.U32 R9, RZ, RZ, -0x1 ;  /* 0xffffffffff097424 */ /* 0x000fe200078e00ff */
[----:B------:R-:W-:Y:S01]  /*7b00*/  ISETP.GT.U32.AND P1, PT, R0, 0x1, PT ;  /* 0x000000010000780c */ /* 0x000fe20003f24070 */
[----:B------:R-:W-:Y:S01]  /*7b10*/  IMAD.MOV.U32 R8, RZ, RZ, -0x1 ;  /* 0xffffffffff087424 */ /* 0x000fe200078e00ff */
[----:B------:R-:W-:-:S02]  /*7b20*/  LOP3.LUT R4, R4, 0x1, RZ, 0xc0, !PT ;  /* 0x0000000104047812 */ /* 0x000fc400078ec0ff */
[----:B------:R-:W-:Y:S01]  /*7b30*/  ISETP.LT.U32.AND P1, PT, R13, 0x2, P1 ;  /* 0x000000020d00780c */ /* 0x000fe20000f21070 */
[----:B------:R-:W0:Y:S01]  /*7b40*/  @P3 S2R R6, SR_CgaCtaId ;  /* 0x0000000000063919 */ /* 0x000e220000008800 */
[----:B------:R-:W-:Y:S02]  /*7b50*/  @P3 MOV R5, 0x400 ;  /* 0x0000040000053802 */ /* 0x000fe40000000f00 */
[----:B------:R-:W-:Y:S02]  /*7b60*/  IADD3.X R17, R17, UR7, RZ, P4, !PT ;  /* 0x0000000711117c10 */ /* 0x000fe4000a7fe4ff */
[----:B------:R-:W-:Y:S02]  /*7b70*/  ISETP.GE.U32.AND P4, PT, R16, UR8, PT ;  /* 0x0000000810007c0c */ /* 0x000fe4000bf86070 */
[----:B------:R-:W-:Y:S02]  /*7b80*/  LOP3.LUT R0, R0, 0x1, RZ, 0xc0, !PT ;  /* 0x0000000100007812 */ /* 0x000fe400078ec0ff */
[----:B------:R-:W-:-:S02]  /*7b90*/  PRMT R11, RZ, 0x7610, R11 ;  /* 0x00007610ff0b7816 */ /* 0x000fc4000000000b */
[----:B0-----:R-:W-:-:S04]  /*7ba0*/  @P3 LEA R5, R6, R5, 0x18 ;  /* 0x0000000506053211 */ /* 0x001fc800078ec0ff */
[----:B------:R0:W-:Y:S01]  /*7bb0*/  @P3 SYNCS.ARRIVE.TRANS64.A1T0 RZ, [R5+URZ+0x38], RZ ;  /* 0x000038ff05ff39a7 */ /* 0x0001e2000810003f */
[----:B------:R-:W-:Y:S02]  /*7bc0*/  ISETP.NE.U32.AND P3, PT, R4, 0x1, PT ;  /* 0x000000010400780c */ /* 0x000fe40003f65070 */
[----:B------:R-:W-:Y:S02]  /*7bd0*/  SEL R4, RZ, 0x1, !P1 ;  /* 0x00000001ff047807 */ /* 0x000fe40004800000 */
[----:B------:R-:W-:Y:S02]  /*7be0*/  ISETP.GE.U32.AND.EX P1, PT, R17, UR9, PT, P4 ;  /* 0x0000000911007c0c */ /* 0x000fe4000bf26140 */
[----:B------:R-:W-:-:S04]  /*7bf0*/  ISETP.GT.U32.AND P3, PT, R13, 0x1, !P3 ;  /* 0x000000010d00780c */ /* 0x000fc80005f64070 */
[----:B0-----:R-:W-:-:S04]  /*7c00*/  SEL R5, RZ, 0x1, !P3 ;  /* 0x00000001ff057807 */ /* 0x001fc80005800000 */
[--C-:B------:R-:W-:Y:S02]  /*7c10*/  LOP3.LUT R3, R5, R3, R4.reuse, 0x96, !PT ;  /* 0x0000000305037212 */ /* 0x100fe400078e9604 */
[----:B------:R-:W-:Y:S01]  /*7c20*/  PRMT R4, RZ, 0x7610, R4 ;  /* 0x00007610ff047816 */ /* 0x000fe20000000004 */
[----:B------:R-:W-:Y:S06]  /*7c30*/  @P1 BRA `(.L_x_123) ;  /* 0x00000004004c1947 */ /* 0x000fec0003800000 */
[----:B------:R-:W-:Y:S01]  /*7c40*/  ULDC.64 UR8, c[0x0][0x628] ;  /* 0x00018a0000087ab9 */ /* 0x000fe20000000a00 */
[----:B------:R-:W0:Y:S01]  /*7c50*/  S2R R14, SR_CTAID.X ;  /* 0x00000000000e7919 */ /* 0x000e220000002500 */
[----:B------:R-:W-:Y:S01]  /*7c60*/  ISETP.NE.U32.AND P1, PT, RZ, UR8, PT ;  /* 0x00000008ff007c0c */ /* 0x000fe2000bf25070 */
[----:B------:R-:W-:Y:S01]  /*7c70*/  ULDC UR11, c[0x0][0x630] ;  /* 0x00018c00000b7ab9 */ /* 0x000fe20000000800 */
[----:B------:R-:W-:Y:S01]  /*7c80*/  IMAD.MOV.U32 R4, RZ, RZ, R16 ;  /* 0x000000ffff047224 */ /* 0x000fe200078e0010 */
[----:B------:R-:W1:Y:S01]  /*7c90*/  S2R R12, SR_CTAID.Y ;  /* 0x00000000000c7919 */ /* 0x000e620000002600 */
[----:B------:R-:W-:Y:S01]  /*7ca0*/  ISETP.NE.AND.EX P1, PT, RZ, UR9, PT, P1 ;  /* 0x00000009ff007c0c */ /* 0x000fe2000bf25310 */
[----:B------:R-:W-:-:S12]  /*7cb0*/  IMAD.MOV.U32 R5, RZ, RZ, R17 ;  /* 0x000000ffff057224 */ /* 0x000fd800078e0011 */
[----:B------:R-:W-:Y:S05]  /*7cc0*/  @!P1 BRA `(.L_x_124) ;  /* 0x0000000000289947 */ /* 0x000fea0003800000 */
[----:B------:R-:W-:Y:S02]  /*7cd0*/  ULDC UR10, c[0x0][0x634] ;  /* 0x00018d00000a7ab9 */ /* 0x000fe40000000800 */
[----:B------:R-:W-:-:S05]  /*7ce0*/  IADD3 R9, P1, R16, UR10, RZ ;  /* 0x0000000a10097c10 */ /* 0x000fca000ff3e0ff */
[----:B------:R-:W-:-:S04]  /*7cf0*/  IMAD.X R15, RZ, RZ, R17, P1 ;  /* 0x000000ffff0f7224 */ /* 0x000fc800008e0611 */
[----:B------:R-:W-:-:S04]  /*7d00*/  IMAD.WIDE.U32 R6, R15, UR8, RZ ;  /* 0x000000080f067c25 */ /* 0x000fc8000f8e00ff */
[----:B------:R-:W-:-:S04]  /*7d10*/  IMAD.WIDE.U32 R6, P1, R9, UR9, R6 ;  /* 0x0000000909067c25 */ /* 0x000fc8000f820006 */
[----:B------:R-:W-:-:S04]  /*7d20*/  IMAD.WIDE.U32 R8, R9, UR8, RZ ;  /* 0x0000000809087c25 */ /* 0x000fc8000f8e00ff */
[----:B------:R-:W-:Y:S01]  /*7d30*/  IMAD.X R5, RZ, RZ, RZ, P1 ;  /* 0x000000ffff057224 */ /* 0x000fe200008e06ff */
[----:B------:R-:W-:Y:S01]  /*7d40*/  IADD3 RZ, P1, R9, R6, RZ ;  /* 0x0000000609ff7210 */ /* 0x000fe20007f3e0ff */
[----:B------:R-:W-:-:S04]  /*7d50*/  IMAD.MOV.U32 R4, RZ, RZ, R7 ;  /* 0x000000ffff047224 */ /* 0x000fc800078e0007 */
[----:B------:R-:W-:-:S08]  /*7d60*/  IMAD.WIDE.U32.X R4, R15, UR9, R4, P1 ;  /* 0x000000090f047c25 */ /* 0x000fd000088e0404 */
.L_x_124:
[--C-:B------:R-:W-:Y:S01]  /*7d70*/  SHF.R.U64 R8, R4, UR11, R5.reuse ;  /* 0x0000000b04087c19 */ /* 0x100fe20008001205 */
[----:B------:R-:W-:Y:S01]  /*7d80*/  ULDC.64 UR8, c[0x0][0x620] ;  /* 0x0001880000087ab9 */ /* 0x000fe20000000a00 */
[----:B------:R-:W-:Y:S01]  /*7d90*/  SHF.R.U32.HI R4, RZ, UR11, R5 ;  /* 0x0000000bff047c19 */ /* 0x000fe20008011605 */
[----:B------:R-:W2:Y:S01]  /*7da0*/  LDC R25, c[0x0][0x144] ;  /* 0x00005100ff197b82 */ /* 0x000ea20000000800 */
[----:B------:R-:W-:Y:S01]  /*7db0*/  IADD3 R7, P1, RZ, -R8, RZ ;  /* 0x80000008ff077210 */ /* 0x000fe20007f3e0ff */
[----:B------:R-:W-:Y:S01]  /*7dc0*/  ULDC.64 UR12, c[0x0][0x640] ;  /* 0x00019000000c7ab9 */ /* 0x000fe20000000a00 */
[----:B0-----:R-:W-:Y:S01]  /*7dd0*/  I2FP.F32.U32 R9, R14 ;  /* 0x0000000e00097245 */ /* 0x001fe20000201000 */
[----:B------:R-:W-:Y:S02]  /*7de0*/  ULDC UR10, c[0x0][0x608] ;  /* 0x00018200000a7ab9 */ /* 0x000fe40000000800 */
[----:B------:R-:W-:Y:S01]  /*7df0*/  IMAD.X R4, RZ, RZ, ~R4, P1 ;  /* 0x000000ffff047224 */ /* 0x000fe200008e0e04 */
[----:B------:R-:W-:Y:S01]  /*7e00*/  ISETP.NE.U32.AND P1, PT, RZ, UR12, PT ;  /* 0x0000000cff007c0c */ /* 0x000fe2000bf25070 */
[----:B------:R-:W0:Y:S02]  /*7e10*/  LDC R21, c[0x0][0x148] ;  /* 0x00005200ff157b82 */ /* 0x000e240000000800 */
[----:B------:R-:W-:Y:S01]  /*7e20*/  IMAD R6, R4, UR8, RZ ;  /* 0x0000000804067c24 */ /* 0x000fe2000f8e02ff */
[----:B------:R-:W-:Y:S01]  /*7e30*/  ISETP.NE.AND.EX P1, PT, RZ, UR13, PT, P1 ;  /* 0x0000000dff007c0c */ /* 0x000fe2000bf25310 */
[----:B------:R-:W-:Y:S01]  /*7e40*/  IMAD.WIDE.U32 R4, R7, UR8, R16 ;  /* 0x0000000807047c25 */ /* 0x000fe2000f8e0010 */
[----:B------:R-:W-:-:S03]  /*7e50*/  ULDC UR8, c[0x0][0x150] ;  /* 0x0000540000087ab9 */ /* 0x000fc60000000800 */
[----:B------:R-:W-:Y:S02]  /*7e60*/  IMAD R7, R7, UR9, R6 ;  /* 0x0000000907077c24 */ /* 0x000fe4000f8e0206 */
[----:B------:R-:W-:Y:S01]  /*7e70*/  FMUL R6, R9, UR8 ;  /* 0x0000000809067c20 */ /* 0x000fe20008400000 */
[----:B------:R-:W-:Y:S01]  /*7e80*/  ULDC UR8, c[0x0][0x618] ;  /* 0x0001860000087ab9 */ /* 0x000fe20000000800 */
[----:B------:R-:W-:Y:S01]  /*7e90*/  ULDC UR9, c[0x0][0x154] ;  /* 0x0000550000097ab9 */ /* 0x000fe20000000800 */
[----:B------:R-:W-:-:S03]  /*7ea0*/  IMAD.IADD R5, R5, 0x1, R7 ;  /* 0x0000000105057824 */ /* 0x000fc600078e0207 */
[----:B------:R-:W3:Y:S02]  /*7eb0*/  F2I.U32.TRUNC.NTZ R6, R6 ;  /* 0x0000000600067305 */ /* 0x000ee4000020f000 */
[----:B------:R-:W-:Y:S02]  /*7ec0*/  SHF.R.U64 R9, R4, UR8, R5 ;  /* 0x0000000804097c19 */ /* 0x000fe40008001205 */
[----:B-1----:R-:W-:-:S05]  /*7ed0*/  I2FP.F32.U32 R4, R12 ;  /* 0x0000000c00047245 */ /* 0x002fca0000201000 */
[----:B------:R-:W-:Y:S01]  /*7ee0*/  FMUL R22, R4, UR9 ;  /* 0x0000000904167c20 */ /* 0x000fe20008400000 */
[----:B------:R-:W-:Y:S01]  /*7ef0*/  SHF.R.U32.HI R4, RZ, UR8, R5 ;  /* 0x00000008ff047c19 */ /* 0x000fe20008011605 */
[----:B------:R-:W-:-:S03]  /*7f00*/  ULDC UR8, c[0x0][0x658] ;  /* 0x0001960000087ab9 */ /* 0x000fc60000000800 */
[--C-:B------:R-:W-:Y:S01]  /*7f10*/  SHF.R.U64 R20, R9, UR10, R4.reuse ;  /* 0x0000000a09147c19 */ /* 0x100fe20008001204 */
[----:B------:R-:W1:Y:S01]  /*7f20*/  F2I.U32.TRUNC.NTZ R22, R22 ;  /* 0x0000001600167305 */ /* 0x000e62000020f000 */
[----:B------:R-:W-:Y:S01]  /*7f30*/  SHF.R.U32.HI R5, RZ, UR10, R4 ;  /* 0x0000000aff057c19 */ /* 0x000fe20008011604 */
[----:B---3--:R-:W-:-:S03]  /*7f40*/  IMAD.MOV R6, RZ, RZ, -R6 ;  /* 0x000000ffff067224 */ /* 0x008fc600078e0a06 */
[--C-:B------:R-:W-:Y:S01]  /*7f50*/  SHF.R.U64 R15, R20, UR8, R5.reuse ;  /* 0x00000008140f7c19 */ /* 0x100fe20008001205 */
[----:B--2---:R-:W-:Y:S01]  /*7f60*/  IMAD R14, R25, R6, R14 ;  /* 0x00000006190e7224 */ /* 0x004fe200078e020e */
[----:B------:R-:W-:-:S03]  /*7f70*/  SHF.R.U32.HI R23, RZ, UR8, R5 ;  /* 0x00000008ff177c19 */ /* 0x000fc60008011605 */
[----:B------:R-:W-:Y:S02]  /*7f80*/  IMAD.MOV.U32 R4, RZ, RZ, R15 ;  /* 0x000000ffff047224 */ /* 0x000fe400078e000f */
[----:B------:R-:W-:Y:S01]  /*7f90*/  IMAD.MOV.U32 R5, RZ, RZ, R23 ;  /* 0x000000ffff057224 */ /* 0x000fe200078e0017 */
[----:B-1----:R-:W-:Y:S06]  /*7fa0*/  @!P1 BRA `(.L_x_125) ;  /* 0x0000000000289947 */ /* 0x002fec0003800000 */
[----:B------:R-:W-:Y:S02]  /*7fb0*/  ULDC UR8, c[0x0][0x64c] ;  /* 0x0001930000087ab9 */ /* 0x000fe40000000800 */
[----:B------:R-:W-:-:S05]  /*7fc0*/  IADD3 R5, P1, R15, UR8, RZ ;  /* 0x000000080f057c10 */ /* 0x000fca000ff3e0ff */
[----:B------:R-:W-:-:S04]  /*7fd0*/  IMAD.X R23, RZ, RZ, R23, P1 ;  /* 0x000000ffff177224 */ /* 0x000fc800008e0617 */
[----:B------:R-:W-:-:S04]  /*7fe0*/  IMAD.WIDE.U32 R6, R23, UR12, RZ ;  /* 0x0000000c17067c25 */ /* 0x000fc8000f8e00ff */
[----:B------:R-:W-:-:S04]  /*7ff0*/  IMAD.WIDE.U32 R6, P1, R5, UR13, R6 ;  /* 0x0000000d05067c25 */ /* 0x000fc8000f820006 */
[----:B------:R-:W-:-:S04]  /*8000*/  IMAD.WIDE.U32 R4, R5, UR12, RZ ;  /* 0x0000000c05047c25 */ /* 0x000fc8000f8e00ff */
[----:B------:R-:W-:Y:S01]  /*8010*/  IMAD.MOV.U32 R4, RZ, RZ, R7 ;  /* 0x000000ffff047224 */ /* 0x000fe200078e0007 */
[----:B------:R-:W-:Y:S01]  /*8020*/  IADD3 RZ, P3, R5, R6, RZ ;  /* 0x0000000605ff7210 */ /* 0x000fe20007f7e0ff */
[----:B------:R-:W-:-:S04]  /*8030*/  IMAD.X R5, RZ, RZ, RZ, P1 ;  /* 0x000000ffff057224 */ /* 0x000fc800008e06ff */
[----:B------:R-:W-:-:S08]  /*8040*/  IMAD.WIDE.U32.X R4, R23, UR13, R4, P3 ;  /* 0x0000000d17047c25 */ /* 0x000fd000098e0404 */
.L_x_125:
[----:B------:R-:W-:Y:S01]  /*8050*/  ISETP.NE.AND P1, PT, R2, 0x1, PT ;  /* 0x000000010200780c */ /* 0x000fe20003f25270 */
[----:B------:R-:W-:Y:S01]  /*8060*/  ULDC UR8, c[0x0][0x648] ;  /* 0x0001920000087ab9 */ /* 0x000fe20000000800 */
[----:B------:R-:W-:Y:S01]  /*8070*/  LOP3.LUT R20, R20, UR6, RZ, 0xc0, !PT ;  /* 0x0000000614147c12 */ /* 0x000fe2000f8ec0ff */
[----:B------:R-:W-:Y:S01]  /*8080*/  IMAD.MOV R22, RZ, RZ, -R22 ;  /* 0x000000ffff167224 */ /* 0x000fe200078e0a16 */
[----:B------:R-:W-:Y:S01]  /*8090*/  SHF.R.U64 R5, R4, UR8, R5 ;  /* 0x0000000804057c19 */ /* 0x000fe20008001205 */
[----:B------:R-:W-:Y:S01]  /*80a0*/  ULDC UR8, c[0x0][0x638] ;  /* 0x00018e0000087ab9 */ /* 0x000fe20000000800 */
[----:B------:R-:W-:Y:S01]  /*80b0*/  LOP3.LUT R6, R9, UR4, RZ, 0xc0, !PT ;  /* 0x0000000409067c12 */ /* 0x000fe2000f8ec0ff */
[----:B------:R-:W-:Y:S02]  /*80c0*/  ULDC UR9, c[0x0][0x610] ;  /* 0x0001840000097ab9 */ /* 0x000fe40000000800 */
[----:B------:R-:W-:Y:S02]  /*80d0*/  IMAD.MOV R4, RZ, RZ, -R5 ;  /* 0x000000ffff047224 */ /* 0x000fe400078e0a05 */
[----:B------:R-:W-:-:S02]  /*80e0*/  IMAD R5, R5, UR5, R20 ;  /* 0x0000000505057c24 */ /* 0x000fc4000f8e0214 */
[----:B0-----:R-:W-:Y:S02]  /*80f0*/  @P1 IMAD R14, R21, R22, R12 ;  /* 0x00000016150e1224 */ /* 0x001fe400078e020c */
[----:B------:R-:W-:Y:S01]  /*8100*/  IMAD R15, R4, UR8, R15 ;  /* 0x00000008040f7c24 */ /* 0x000fe2000f8e020f */
[----:B------:R-:W-:Y:S01]  /*8110*/  ULDC UR8, c[0x0][0x600] ;  /* 0x0001800000087ab9 */ /* 0x000fe20000000800 */
[----:B------:R-:W-:Y:S02]  /*8120*/  IMAD R14, R5, UR9, R14 ;  /* 0x00000009050e7c24 */ /* 0x000fe4000f8e020e */
[----:B------:R-:W-:Y:S02]  /*8130*/  IMAD R15, R15, UR8, R6 ;  /* 0x000000080f0f7c24 */ /* 0x000fe4000f8e0206 */
[----:B------:R-:W-:-:S03]  /*8140*/  IMAD.MOV.U32 R4, RZ, RZ, 0x1 ;  /* 0x00000001ff047424 */ /* 0x000fc600078e00ff */
[----:B------:R-:W-:Y:S02]  /*8150*/  SEL R9, R15, R14, !P1 ;  /* 0x0000000e0f097207 */ /* 0x000fe40004800000 */
[----:B------:R-:W-:-:S07]  /*8160*/  SEL R7, R14, R15, !P1 ;  /* 0x0000000f0e077207 */ /* 0x000fce0004800000 */
.L_x_123:
[----:B------:R-:W-:Y:S05]  /*8170*/  BSYNC B1 ;  /* 0x0000000000017941 */ /* 0x000fea0003800000 */
.L_x_122:
[----:B------:R-:W-:-:S13]  /*8180*/  LOP3.LUT P1, RZ, R4, 0xff, RZ, 0xc0, !PT ;  /* 0x000000ff04ff7812 */ /* 0x000fda000782c0ff */
[----:B------:R-:W-:Y:S05]  /*8190*/  @P1 BRA `(.L_x_126) ;  /* 0xfffffff400181947 */ /* 0x000fea000383ffff */
[----:B------:R-:W-:Y:S05]  /*81a0*/  BSYNC B0 ;  /* 0x0000000000007941 */ /* 0x000fea0003800000 */
.L_x_114:
[----:B------:R-:W-:-:S03]  /*81b0*/  UMOV UR8, 0xffffffff ;  /* 0xffffffff00087882 */ /* 0x000fc60000000000 */
[----:B------:R-:W-:Y:S05]  /*81c0*/  BRA.DIV UR8, `(.L_x_127) ;  /* 0x0000000208d07947 */ /* 0x000fea000b800000 */
[----:B------:R-:W-:-:S13]  /*81d0*/  ELECT P6, URZ, PT ;  /* 0x00000000003f782f */ /* 0x000fda00038c0000 */
.L_x_139:
[----:B------:R-:W-:Y:S04]  /*81e0*/  BSSY B0, `(.L_x_128) ;  /* 0x0000019000007945 */ /* 0x000fe80003800000 */
[----:B------:R-:W-:Y:S05]  /*81f0*/  @!P6 BRA `(.L_x_129) ;  /* 0x00000000005ce947 */ /* 0x000fea0003800000 */
[----:B------:R-:W-:-:S04]  /*8200*/  LOP3.LUT R19, R19, 0x2, RZ, 0xfc, !PT ;  /* 0x0000000213137812 */ /* 0x000fc800078efcff */
[----:B------:R-:W-:-:S13]  /*8210*/  ISETP.NE.AND P0, PT, R19, 0x3, PT ;  /* 0x000000031300780c */ /* 0x000fda0003f05270 */
[----:B------:R-:W-:Y:S05]  /*8220*/  @!P0 BRA `(.L_x_130) ;  /* 0x0000000000048947 */ /* 0x000fea0003800000 */
[----:B------:R-:W-:Y:S01]  /*8230*/  BPT.TRAP 0x1 ;  /* 0x000000040000795c */ /* 0x000fe20000300000 */
.L_x_130:
[----:B------:R-:W0:Y:S01]  /*8240*/  S2R R5, SR_CgaCtaId ;  /* 0x0000000000057919 */ /* 0x000e220000008800 */
[----:B------:R-:W-:Y:S02]  /*8250*/  MOV R2, 0x400 ;  /* 0x0000040000027802 */ /* 0x000fe40000000f00 */
[----:B------:R-:W-:Y:S02]  /*8260*/  SHF.L.U32 R4, R3, 0x1f, RZ ;  /* 0x0000001f03047819 */ /* 0x000fe400000006ff */
[----:B0-----:R-:W-:-:S05]  /*8270*/  LEA R5, R5, R2, 0x18 ;  /* 0x0000000205057211 */ /* 0x001fca00078ec0ff */
[----:B------:R-:W-:-:S04]  /*8280*/  VIADD R5, R5, 0x10 ;  /* 0x0000001005057836 */ /* 0x000fc80000000000 */
[C---:B------:R-:W-:Y:S02]  /*8290*/  IMAD R7, R0.reuse, 0x8, R5 ;  /* 0x0000000800077824 */ /* 0x040fe400078e0205 */
[----:B------:R-:W-:Y:S02]  /*82a0*/  VIADD R0, R0, 0x1 ;  /* 0x0000000100007836 */ /* 0x000fe40000000000 */
[----:B------:R-:W0:Y:S03]  /*82b0*/  SYNCS.PHASECHK.TRANS64.TRYWAIT P0, [R7+URZ], R4 ;  /* 0x00000004070075a7 */ /* 0x000e26000800017f */
[----:B------:R-:W-:-:S04]  /*82c0*/  ISETP.NE.AND P1, PT, R0, 0x2, PT ;  /* 0x000000020000780c */ /* 0x000fc80003f25270 */
[----:B------:R-:W-:Y:S02]  /*82d0*/  SEL R2, RZ, 0x1, P1 ;  /* 0x00000001ff027807 */ /* 0x000fe40000800000 */
[----:B------:R-:W-:Y:S02]  /*82e0*/  SEL R0, R0, RZ, P1 ;  /* 0x000000ff00007207 */ /* 0x000fe40000800000 */
[----:B------:R-:W-:Y:S01]  /*82f0*/  LOP3.LUT R2, R3, R2, RZ, 0x3c, !PT ;  /* 0x0000000203027212 */ /* 0x000fe200078e3cff */
[----:B0-----:R-:W-:Y:S06]  /*8300*/  @!P0 BRA `(.L_x_131) ;  /* 0x0000000000a08947 */ /* 0x001fec0003800000 */
.L_x_140:
[----:B------:R-:W-:Y:S01]  /*8310*/  IMAD R5, R0, 0x8, R5 ;  /* 0x0000000800057824 */ /* 0x000fe200078e0205 */
[----:B------:R-:W-:-:S07]  /*8320*/  SHF.L.U32 R0, R2, 0x1f, RZ ;  /* 0x0000001f02007819 */ /* 0x000fce00000006ff */
.L_x_132:
[----:B-1----:R1:W2:Y:S02]  /*8330*/  SYNCS.PHASECHK.TRANS64.TRYWAIT P0, [R5+URZ], R0 ;  /* 0x00000000050075a7 */ /* 0x0022a4000800017f */
[----:B--2---:R-:W-:Y:S05]  /*8340*/  @!P0 NANOSLEEP.SYNCS 0x989680 ;  /* 0x009896800000895d */ /* 0x004fea0003900000 */
[----:B------:R-:W2:Y:S02]  /*8350*/  @!P0 SYNCS.PHASECHK.TRANS64 P0, [R5+URZ], R0 ;  /* 0x00000000050085a7 */ /* 0x000ea4000800007f */
[----:B--2---:R-:W-:Y:S05]  /*8360*/  @!P0 BRA `(.L_x_132) ;  /* 0xfffffffc00f08947 */ /* 0x004fea000383ffff */
.L_x_129:
[----:B------:R-:W-:Y:S05]  /*8370*/  BSYNC B0 ;  /* 0x0000000000007941 */ /* 0x000fea0003800000 */
.L_x_128:
[----:B------:R-:W-:Y:S05]  /*8380*/  EXIT ;  /* 0x000000000000794d */ /* 0x000fea0003800000 */
.L_x_17:
[----:B---3--:R3:W4:Y:S02]  /*8390*/  SYNCS.PHASECHK.TRANS64.TRYWAIT P1, [R3+URZ], R0 ;  /* 0x00000000030075a7 */ /* 0x008724000802017f */
[----:B----4-:R-:W-:Y:S05]  /*83a0*/  @!P1 NANOSLEEP.SYNCS 0x989680 ;  /* 0x009896800000995d */ /* 0x010fea0003900000 */
[----:B------:R-:W4:Y:S02]  /*83b0*/  @!P1 SYNCS.PHASECHK.TRANS64 P1, [R3+URZ], R0 ;  /* 0x00000000030095a7 */ /* 0x000f24000802007f */
[----:B----4-:R-:W-:Y:S05]  /*83c0*/  @!P1 BRA `(.L_x_17) ;  /* 0xfffffffc00f09947 */ /* 0x010fea000383ffff */
[----:B------:R-:W-:Y:S05]  /*83d0*/  BRA `(.L_x_16) ;  /* 0xffffff8c007c7947 */ /* 0x000fea000383ffff */
.L_x_22:
[----:B-1----:R-:W-:-:S04]  /*83e0*/  IMAD.U32 R4, RZ, RZ, UR9 ;  /* 0x00000009ff047e24 */ /* 0x002fc8000f8e00ff */
[----:B------:R1:W2:Y:S03]  /*83f0*/  SYNCS.PHASECHK.TRANS64.TRYWAIT P1, [R4+URZ], R3 ;  /* 0x00000003040075a7 */ /* 0x0002a6000802017f */
[----:B--2---:R-:W-:Y:S05]  /*8400*/  @!P1 NANOSLEEP.SYNCS 0x989680 ;  /* 0x009896800000995d */ /* 0x004fea0003900000 */
[----:B------:R-:W2:Y:S02]  /*8410*/  @!P1 SYNCS.PHASECHK.TRANS64 P1, [R4+URZ], R3 ;  /* 0x00000003040095a7 */ /* 0x000ea4000802007f */
[----:B--2---:R-:W-:Y:S05]  /*8420*/  @!P1 BRA `(.L_x_22) ;  /* 0xfffffffc00ec9947 */ /* 0x004fea000383ffff */
[----:B------:R-:W-:Y:S05]  /*8430*/  BRA `(.L_x_21) ;  /* 0xffffff9800587947 */ /* 0x000fea000383ffff */
.L_x_115:
[----:B------:R-:W-:Y:S01]  /*8440*/  BSSY B1, `(.L_x_133) ;  /* 0x0000006000017945 */ /* 0x000fe20003800000 */
[----:B------:R-:W-:-:S07]  /*8450*/  IMAD.MOV.U32 R15, RZ, RZ, -0x1 ;  /* 0xffffffffff0f7424 */ /* 0x000fce00078e00ff */
[----:B------:R-:W-:Y:S05]  /*8460*/  WARPSYNC.COLLECTIVE R15, `(.L_x_134) ;  /* 0x000000000f0c7348 */ /* 0x000fea0003c00000 */
[----:B------:R-:W-:Y:S02]  /*8470*/  ELECT P6, UR62, PT ;  /* 0x00000000003e782f */ /* 0x000fe400038c0000 */
[----:B------:R-:W-:Y:S01]  /*8480*/  MOV R14, UR62 ;  /* 0x0000003e000e7c02 */ /* 0x000fe20008000f00 */
[----:B------:R-:W-:Y:S10]  /*8490*/  ENDCOLLECTIVE ;  /* 0x000000000000791b */ /* 0x000ff40003800000 */
.L_x_134:
[----:B------:R-:W-:Y:S05]  /*84a0*/  BSYNC B1 ;  /* 0x0000000000017941 */ /* 0x000fea0003800000 */
.L_x_133:
[----:B------:R-:W-:Y:S05]  /*84b0*/  BRA `(.L_x_135) ;  /* 0xfffffff0005c7947 */ /* 0x000fea000383ffff */
.L_x_118:
[----:B0-----:R0:W1:Y:S02]  /*84c0*/  SYNCS.PHASECHK.TRANS64.TRYWAIT P1, [R12+URZ+0x10], R7 ;  /* 0x000010070c0075a7 */ /* 0x001064000802017f */
[----:B-1----:R-:W-:Y:S05]  /*84d0*/  @!P1 NANOSLEEP.SYNCS 0x989680 ;  /* 0x009896800000995d */ /* 0x002fea0003900000 */
[----:B------:R-:W1:Y:S02]  /*84e0*/  @!P1 SYNCS.PHASECHK.TRANS64 P1, [R12+URZ+0x10], R7 ;  /* 0x000010070c0095a7 */ /* 0x000e64000802007f */
[----:B-1----:R-:W-:Y:S05]  /*84f0*/  @!P1 BRA `(.L_x_118) ;  /* 0xfffffffc00f09947 */ /* 0x002fea000383ffff */
[----:B------:R-:W-:Y:S05]  /*8500*/  BRA `(.L_x_136) ;  /* 0xfffffff000907947 */ /* 0x000fea000383ffff */
.L_x_127:
[----:B------:R-:W-:Y:S01]  /*8510*/  BSSY B0, `(.L_x_137) ;  /* 0x0000006000007945 */ /* 0x000fe20003800000 */
[----:B------:R-:W-:-:S07]  /*8520*/  IMAD.MOV.U32 R15, RZ, RZ, -0x1 ;  /* 0xffffffffff0f7424 */ /* 0x000fce00078e00ff */
[----:B------:R-:W-:Y:S05]  /*8530*/  WARPSYNC.COLLECTIVE R15, `(.L_x_138) ;  /* 0x000000000f0c7348 */ /* 0x000fea0003c00000 */
[----:B------:R-:W-:Y:S02]  /*8540*/  ELECT P6, UR62, PT ;  /* 0x00000000003e782f */ /* 0x000fe400038c0000 */
[----:B------:R-:W-:Y:S01]  /*8550*/  MOV R14, UR62 ;  /* 0x0000003e000e7c02 */ /* 0x000fe20008000f00 */
[----:B------:R-:W-:Y:S10]  /*8560*/  ENDCOLLECTIVE ;  /* 0x000000000000791b */ /* 0x000ff40003800000 */
.L_x_138:
[----:B------:R-:W-:Y:S05]  /*8570*/  BSYNC B0 ;  /* 0x0000000000007941 */ /* 0x000fea0003800000 */
.L_x_137:
[----:B------:R-:W-:Y:S05]  /*8580*/  BRA `(.L_x_139) ;  /* 0xfffffffc00147947 */ /* 0x000fea000383ffff */
.L_x_131:
[----:B0-----:R0:W1:Y:S02]  /*8590*/  SYNCS.PHASECHK.TRANS64.TRYWAIT P0, [R7+URZ], R4 ;  /* 0x00000004070075a7 */ /* 0x001064000800017f */
[----:B-1----:R-:W-:Y:S05]  /*85a0*/  @!P0 NANOSLEEP.SYNCS 0x989680 ;  /* 0x009896800000895d */ /* 0x002fea0003900000 */
[----:B------:R-:W1:Y:S02]  /*85b0*/  @!P0 SYNCS.PHASECHK.TRANS64 P0, [R7+URZ], R4 ;  /* 0x00000004070085a7 */ /* 0x000e64000800007f */
[----:B-1----:R-:W-:Y:S05]  /*85c0*/  @!P0 BRA `(.L_x_131) ;  /* 0xfffffffc00f08947 */ /* 0x002fea000383ffff */
[----:B------:R-:W-:Y:S05]  /*85d0*/  BRA `(.L_x_140) ;  /* 0xfffffffc004c7947 */ /* 0x000fea000383ffff */
.L_x_141:
[----:B------:R-:W-:-:S00]  /*85e0*/  BRA `(.L_x_141) ;  /* 0xfffffffc00fc7947 */ /* 0x000fc0000383ffff */
[----:B------:R-:W-:-:S00]  /*85f0*/  NOP ;  /* 0x0000000000007918 */ /* 0x000fc00000000000 */
        /* <DEDUP_REMOVED lines=8> */
.L_x_142:


//--------------------- .nv.global.init           --------------------------
	.section	.nv.global.init,"aw",@progbits
.nv.global.init:
	.type		$str$22,@object
	.size		$str$22,($str$23 - $str$22)
$str$22:
        /*0000*/ 	.byte	0x6b, 0x5f, 0x74, 0x69, 0x6c, 0x65, 0x5f, 0x63, 0x6f, 0x75, 0x6e, 0x74, 0x20, 0x3e, 0x3d, 0x20
        /*0010*/ 	.byte	0x31, 0x00
	.type		$str$23,@object
	.size		$str$23,(__unnamed_1 - $str$23)
$str$23:
        /*0012*/ 	.byte	0x2f, 0x74, 0x6d, 0x70, 0x2f, 0x63, 0x75, 0x74, 0x6c, 0x61, 0x73, 0x73, 0x5f, 0x73, 0x77, 0x65
        /*0022*/ 	.byte	0x65, 0x70, 0x5f, 0x73, 0x72, 0x63, 0x2f, 0x69, 0x6e, 0x63, 0x6c, 0x75, 0x64, 0x65, 0x2f, 0x63
        /*0032*/ 	.byte	0x75, 0x74, 0x6c, 0x61, 0x73, 0x73, 0x2f, 0x67, 0x65, 0x6d, 0x6d, 0x2f, 0x63, 0x6f, 0x6c, 0x6c
        /*0042*/ 	.byte	0x65, 0x63, 0x74, 0x69, 0x76, 0x65, 0x2f, 0x73, 0x6d, 0x39, 0x30, 0x5f, 0x6d, 0x6d, 0x61, 0x5f
        /*0052*/ 	.byte	0x74, 0x6d, 0x61, 0x5f, 0x67, 0x6d, 0x6d, 0x61, 0x5f, 0x73, 0x73, 0x5f, 0x77, 0x61, 0x72, 0x70
        /*0062*/ 	.byte	0x73, 0x70, 0x65, 0x63, 0x69, 0x61, 0x6c, 0x69, 0x7a, 0x65, 0x64, 0x2e, 0x68, 0x70, 0x70, 0x00
	.type		__unnamed_1,@object
	.size		__unnamed_1,(.L_0 - __unnamed_1)
__unnamed_1:
        /*0072*/ 	.byte	0x76, 0x6f, 0x69, 0x64, 0x20, 0x63, 0x75, 0x74, 0x6c, 0x61, 0x73, 0x73, 0x3a, 0x3a, 0x67, 0x65
        /* <DEDUP_REMOVED lines=179> */
        /*0bb2*/ 	.byte	0x69, 0x64, 0x65, 0x6e, 0x74, 0x69, 0x74, 0x79, 0x5d, 0x00
.L_0:


//--------------------- .nv.shared._ZN7cutlass13device_kernelINS_4gemm6kernel13GemmUniversalIN4cute5tupleIJiiiiEEENS1_10collective13CollectiveMmaINS1_34MainloopSm90TmaGmmaWarpSpecializedILi2ENS5_IJNS4_1CILi1EEESB_SB_EEENS1_35KernelTmaWarpSpecializedCooperativeEEENS5_IJNSA_ILi384EEENSA_ILi32EEENSA_ILi128EEEEEENS_6half_tENS5_IJlSB_lEEESJ_SK_NS4_8TiledMMAINS4_8MMA_AtomIJNS4_4SM904GMMA25MMA_64x32x16_F32F16F16_SSILNSO_5MajorE0ELSQ_0ELNSO_7ScaleInE1ELSR_1EEEEEENS4_6LayoutINS5_IJNSA_ILi2EEESB_SB_EEENS5_IJSB_NSA_ILi0EEESX_EEEEENS5_IJNS4_10UnderscoreES10_S10_EEEEENS4_13SM90_TMA_LOADENS4_14ComposedLayoutINS4_7SwizzleILi3ELi4ELi3EEENS4_18smem_ptr_flag_bitsILi16EEENSU_INS5_IJNSA_ILi8EEENSA_ILi64EEEEEENS5_IJS1A_SB_EEEEEEEvNS4_8identityES13_S1E_vS1F_EENS_8epilogue10collective6detail29Sm90TmaWarpSpecializedAdapterINS1I_15DefaultEpilogueISJ_SK_SK_NS1H_6thread17LinearCombinationISJ_Li1EffLNS1M_9ScaleType4KindE0ELNS_15FloatRoundStyleE2ESJ_EENS1_15EpilogueDefaultEEEEEvvEEEEvNT_6ParamsE --------------------------
	.section	.nv.shared._ZN7cutlass13device_kernelINS_4gemm6kernel13GemmUniversalIN4cute5tupleIJiiiiEEENS1_10collective13CollectiveMmaINS1_34MainloopSm90TmaGmmaWarpSpecializedILi2ENS5_IJNS4_1CILi1EEESB_SB_EEENS1_35KernelTmaWarpSpecializedCooperativeEEENS5_IJNSA_ILi384EEENSA_ILi32EEENSA_ILi128EEEEEENS_6half_tENS5_IJlSB_lEEESJ_SK_NS4_8TiledMMAINS4_8MMA_AtomIJNS4_4SM904GMMA25MMA_64x32x16_F32F16F16_SSILNSO_5MajorE0ELSQ_0ELNSO_7ScaleInE1ELSR_1EEEEEENS4_6LayoutINS5_IJNSA_ILi2EEESB_SB_EEENS5_IJSB_NSA_ILi0EEESX_EEEEENS5_IJNS4_10UnderscoreES10_S10_EEEEENS4_13SM90_TMA_LOADENS4_14ComposedLayoutINS4_7SwizzleILi3ELi4ELi3EEENS4_18smem_ptr_flag_bitsILi16EEENSU_INS5_IJNSA_ILi8EEENSA_ILi64EEEEEENS5_IJS1A_SB_EEEEEEEvNS4_8identityES13_S1E_vS1F_EENS_8epilogue10collective6detail29Sm90TmaWarpSpecializedAdapterINS1I_15DefaultEpilogueISJ_SK_SK_NS1H_6thread17LinearCombinationISJ_Li1EffLNS1M_9ScaleType4KindE0ELNS_15FloatRoundStyleE2ESJ_EENS1_15EpilogueDefaultEEEEEvvEEEEvNT_6ParamsE,"aw",@nobits
	.sectionflags	@""
	.align	16
	.zero		1024


//--------------------- .nv.shared.reserved.0     --------------------------
	.section	.nv.shared.reserved.0,"aw",@nobits
	.weak		__nv_reservedSMEM_offset_0_alias
	.size		__nv_reservedSMEM_offset_0_alias, 0, 0
	.other		__nv_reservedSMEM_offset_0_alias,@"STO_CUDA_RESERVED_SHARED STV_DEFAULT"
__nv_reservedSMEM_offset_0_alias:
	.zero		0


//--------------------- .nv.global                --------------------------
	.section	.nv.global,"aw",@nobits
.nv.global:
	.type		_ZN40_INTERNAL_d3da2c66_4_k_cu_b47f6e59_104984cute1_E,@object
	.size		_ZN40_INTERNAL_d3da2c66_4_k_cu_b47f6e59_104984cute1_E,(_ZN40_INTERNAL_d3da2c66_4_k_cu_b47f6e59_104984cuda3std3__45__cpo6cbeginE - _ZN40_INTERNAL_d3da2c66_4_k_cu_b47f6e59_104984cute1_E)
_ZN40_INTERNAL_d3da2c66_4_k_cu_b47f6e59_104984cute1_E:
	.zero		1
	.type		_ZN40_INTERNAL_d3da2c66_4_k_cu_b47f6e59_104984cuda3std3__45__cpo6cbeginE,@object
	.size		_ZN40_INTERNAL_d3da2c66_4_k_cu_b47f6e59_104984cuda3std3__45__cpo6cbeginE,(_ZN40_INTERNAL_d3da2c66_4_k_cu_b47f6e59_104984cuda3std3__48in_placeE - _ZN40_INTERNAL_d3da2c66_4_k_cu_b47f6e59_104984cuda3std3__45__cpo6cbeginE)
_ZN40_INTERNAL_d3da2c66_4_k_cu_b47f6e59_104984cuda3std3__45__cpo6cbeginE:
	.zero		1
	.type		_ZN40_INTERNAL_d3da2c66_4_k_cu_b47f6e59_104984cuda3std3__48in_placeE,@object
	.size		_ZN40_INTERNAL_d3da2c66_4_k_cu_b47f6e59_104984cuda3std3__48in_placeE,(_ZN40_INTERNAL_d3da2c66_4_k_cu_b47f6e59_104984cuda3std6ranges3__45__cpo9iter_moveE - _ZN40_INTERNAL_d3da2c66_4_k_cu_b47f6e59_104984cuda3std3__48in_placeE)
_ZN40_INTERNAL_d3da2c66_4_k_cu_b47f6e59_104984cuda3std3__48in_placeE:
	.zero		1
	.type		_ZN40_INTERNAL_d3da2c66_4_k_cu_b47f6e59_104984cuda3std6ranges3__45__cpo9iter_moveE,@object
	.size		_ZN40_INTERNAL_d3da2c66_4_k_cu_b47f6e59_104984cuda3std6ranges3__45__cpo9iter_moveE,(_ZN40_INTERNAL_d3da2c66_4_k_cu_b47f6e59_104984cuda3std3__45__cpo5beginE - _ZN40_INTERNAL_d3da2c66_4_k_cu_b47f6e59_104984cuda3std6ranges3__45__cpo9iter_moveE)
_ZN40_INTERNAL_d3da2c66_4_k_cu_b47f6e59_104984cuda3std6ranges3__45__cpo9iter_moveE:
	.zero		1
	.type		_ZN40_INTERNAL_d3da2c66_4_k_cu_b47f6e59_104984cuda3std3__45__cpo5beginE,@object
	.size		_ZN40_INTERNAL_d3da2c66_4_k_cu_b47f6e59_104984cuda3std3__45__cpo5beginE,(_ZN40_INTERNAL_d3da2c66_4_k_cu_b47f6e59_104984cuda3std3__442_GLOBAL__N__d3da2c66_4_k_cu_b47f6e59_104986ignoreE - _ZN40_INTERNAL_d3da2c66_4_k_cu_b47f6e59_104984cuda3std3__45__cpo5beginE)
_ZN40_INTERNAL_d3da2c66_4_k_cu_b47f6e59_104984cuda3std3__45__cpo5beginE:
	.zero		1
	.type		_ZN40_INTERNAL_d3da2c66_4_k_cu_b47f6e59_104984cuda3std3__442_GLOBAL__N__d3da2c66_4_k_cu_b47f6e59_104986ignoreE,@object
	.size		_ZN40_INTERNAL_d3da2c66_4_k_cu_b47f6e59_104984cuda3std3__442_GLOBAL__N__d3da2c66_4_k_cu_b47f6e59_104986ignoreE,(_ZN40_INTERNAL_d3da2c66_4_k_cu_b47f6e59_104984cute7productE - _ZN40_INTERNAL_d3da2c66_4_k_cu_b47f6e59_104984cuda3std3__442_GLOBAL__N__d3da2c66_4_k_cu_b47f6e59_104986ignoreE)
_ZN40_INTERNAL_d3da2c66_4_k_cu_b47f6e59_104984cuda3std3__442_GLOBAL__N__d3da2c66_4_k_cu_b47f6e59_104986ignoreE:
	.zero		1
	.type		_ZN40_INTERNAL_d3da2c66_4_k_cu_b47f6e59_104984cute7productE,@object
	.size		_ZN40_INTERNAL_d3da2c66_4_k_cu_b47f6e59_104984cute7productE,(_ZN40_INTERNAL_d3da2c66_4_k_cu_b47f6e59_104984cuda3std3__45__cpo3endE - _ZN40_INTERNAL_d3da2c66_4_k_cu_b47f6e59_104984cute7productE)
_ZN40_INTERNAL_d3da2c66_4_k_cu_b47f6e59_104984cute7productE:
	.zero		1
	.type		_ZN40_INTERNAL_d3da2c66_4_k_cu_b47f6e59_104984cuda3std3__45__cpo3endE,@object
	.size		_ZN40_INTERNAL_d3da2c66_4_k_cu_b47f6e59_104984cuda3std3__45__cpo3endE,(_ZN40_INTERNAL_d3da2c66_4_k_cu_b47f6e59_104984cuda3std3__419piecewise_constructE - _ZN40_INTERNAL_d3da2c66_4_k_cu_b47f6e59_104984cuda3std3__45__cpo3endE)
_ZN40_INTERNAL_d3da2c66_4_k_cu_b47f6e59_104984cuda3std3__45__cpo3endE:
	.zero		1
	.type		_ZN40_INTERNAL_d3da2c66_4_k_cu_b47f6e59_104984cuda3std3__419piecewise_constructE,@object
	.size		_ZN40_INTERNAL_d3da2c66_4_k_cu_b47f6e59_104984cuda3std3__419piecewise_constructE,(_ZN40_INTERNAL_d3da2c66_4_k_cu_b47f6e59_104984cuda3std3__45__cpo4cendE - _ZN40_INTERNAL_d3da2c66_4_k_cu_b47f6e59_104984cuda3std3__419piecewise_constructE)
_ZN40_INTERNAL_d3da2c66_4_k_cu_b47f6e59_104984cuda3std3__419piecewise_constructE:
	.zero		1
	.type		_ZN40_INTERNAL_d3da2c66_4_k_cu_b47f6e59_104984cuda3std3__45__cpo4cendE,@object
	.size		_ZN40_INTERNAL_d3da2c66_4_k_cu_b47f6e59_104984cuda3std3__45__cpo4cendE,(_ZN40_INTERNAL_d3da2c66_4_k_cu_b47f6e59_104984cuda3std6ranges3__45__cpo4swapE - _ZN40_INTERNAL_d3da2c66_4_k_cu_b47f6e59_104984cuda3std3__45__cpo4cendE)
_ZN40_INTERNAL_d3da2c66_4_k_cu_b47f6e59_104984cuda3std3__45__cpo4cendE:
	.zero		1
	.type		_ZN40_INTERNAL_d3da2c66_4_k_cu_b47f6e59_104984cuda3std6ranges3__45__cpo4swapE,@object
	.size		_ZN40_INTERNAL_d3da2c66_4_k_cu_b47f6e59_104984cuda3std6ranges3__45__cpo4swapE,(.L_8 - _ZN40_INTERNAL_d3da2c66_4_k_cu_b47f6e59_104984cuda3std6ranges3__45__cpo4swapE)
_ZN40_INTERNAL_d3da2c66_4_k_cu_b47f6e59_104984cuda3std6ranges3__45__cpo4swapE:
	.zero		1
.L_8:


//--------------------- .nv.constant0._ZN7cutlass13device_kernelINS_4gemm6kernel13GemmUniversalIN4cute5tupleIJiiiiEEENS1_10collective13CollectiveMmaINS1_34MainloopSm90TmaGmmaWarpSpecializedILi2ENS5_IJNS4_1CILi1EEESB_SB_EEENS1_35KernelTmaWarpSpecializedCooperativeEEENS5_IJNSA_ILi384EEENSA_ILi32EEENSA_ILi128EEEEEENS_6half_tENS5_IJlSB_lEEESJ_SK_NS4_8TiledMMAINS4_8MMA_AtomIJNS4_4SM904GMMA25MMA_64x32x16_F32F16F16_SSILNSO_5MajorE0ELSQ_0ELNSO_7ScaleInE1ELSR_1EEEEEENS4_6LayoutINS5_IJNSA_ILi2EEESB_SB_EEENS5_IJSB_NSA_ILi0EEESX_EEEEENS5_IJNS4_10UnderscoreES10_S10_EEEEENS4_13SM90_TMA_LOADENS4_14ComposedLayoutINS4_7SwizzleILi3ELi4ELi3EEENS4_18smem_ptr_flag_bitsILi16EEENSU_INS5_IJNSA_ILi8EEENSA_ILi64EEEEEENS5_IJS1A_SB_EEEEEEEvNS4_8identityES13_S1E_vS1F_EENS_8epilogue10collective6detail29Sm90TmaWarpSpecializedAdapterINS1I_15DefaultEpilogueISJ_SK_SK_NS1H_6thread17LinearCombinationISJ_Li1EffLNS1M_9ScaleType4KindE0ELNS_15FloatRoundStyleE2ESJ_EENS1_15EpilogueDefaultEEEEEvvEEEEvNT_6ParamsE --------------------------
	.section	.nv.constant0._ZN7cutlass13device_kernelINS_4gemm6kernel13GemmUniversalIN4cute5tupleIJiiiiEEENS1_10collective13CollectiveMmaINS1_34MainloopSm90TmaGmmaWarpSpecializedILi2ENS5_IJNS4_1CILi1EEESB_SB_EEENS1_35KernelTmaWarpSpecializedCooperativeEEENS5_IJNSA_ILi384EEENSA_ILi32EEENSA_ILi128EEEEEENS_6half_tENS5_IJlSB_lEEESJ_SK_NS4_8TiledMMAINS4_8MMA_AtomIJNS4_4SM904GMMA25MMA_64x32x16_F32F16F16_SSILNSO_5MajorE0ELSQ_0ELNSO_7ScaleInE1ELSR_1EEEEEENS4_6LayoutINS5_IJNSA_ILi2EEESB_SB_EEENS5_IJSB_NSA_ILi0EEESX_EEEEENS5_IJNS4_10UnderscoreES10_S10_EEEEENS4_13SM90_TMA_LOADENS4_14ComposedLayoutINS4_7SwizzleILi3ELi4ELi3EEENS4_18smem_ptr_flag_bitsILi16EEENSU_INS5_IJNSA_ILi8EEENSA_ILi64EEEEEENS5_IJS1A_SB_EEEEEEEvNS4_8identityES13_S1E_vS1F_EENS_8epilogue10collective6detail29Sm90TmaWarpSpecializedAdapterINS1I_15DefaultEpilogueISJ_SK_SK_NS1H_6thread17LinearCombinationISJ_Li1EffLNS1M_9ScaleType4KindE0ELNS_15FloatRoundStyleE2ESJ_EENS1_15EpilogueDefaultEEEEEvvEEEEvNT_6ParamsE,"a",@progbits
	.sectionflags	@""
	.align	4
.nv.constant0._ZN7cutlass13device_kernelINS_4gemm6kernel13GemmUniversalIN4cute5tupleIJiiiiEEENS1_10collective13CollectiveMmaINS1_34MainloopSm90TmaGmmaWarpSpecializedILi2ENS5_IJNS4_1CILi1EEESB_SB_EEENS1_35KernelTmaWarpSpecializedCooperativeEEENS5_IJNSA_ILi384EEENSA_ILi32EEENSA_ILi128EEEEEENS_6half_tENS5_IJlSB_lEEESJ_SK_NS4_8TiledMMAINS4_8MMA_AtomIJNS4_4SM904GMMA25MMA_64x32x16_F32F16F16_SSILNSO_5MajorE0ELSQ_0ELNSO_7ScaleInE1ELSR_1EEEEEENS4_6LayoutINS5_IJNSA_ILi2EEESB_SB_EEENS5_IJSB_NSA_ILi0EEESX_EEEEENS5_IJNS4_10UnderscoreES10_S10_EEEEENS4_13SM90_TMA_LOADENS4_14ComposedLayoutINS4_7SwizzleILi3ELi4ELi3EEENS4_18smem_ptr_flag_bitsILi16EEENSU_INS5_IJNSA_ILi8EEENSA_ILi64EEEEEENS5_IJS1A_SB_EEEEEEEvNS4_8identityES13_S1E_vS1F_EENS_8epilogue10collective6detail29Sm90TmaWarpSpecializedAdapterINS1I_15DefaultEpilogueISJ_SK_SK_NS1H_6thread17LinearCombinationISJ_Li1EffLNS1M_9ScaleType4KindE0ELNS_15FloatRoundStyleE2ESJ_EENS1_15EpilogueDefaultEEEEEvvEEEEvNT_6ParamsE:
	.zero		1664


//--------------------- SYMBOLS --------------------------

	.type		.nv.reservedSmem.offset0,@object
	.size		.nv.reservedSmem.offset0,0x4
	.type		__assertfail,@function
